	.target	sm_90a

	.elftype	@"ET_EXEC"


//--------------------- .note.nv.tkinfo           --------------------------
	.section	.note.nv.tkinfo,"",@"SHT_NOTE"
	.sectionflags	@"SHF_NOTE_NV_TKINFO"
	.tkinfo
        /*0018*/ 	.word	0x00000002
        /*0030*/ 	.string	""
        /*0030*/ 	.string	"ptxas"
        /*0030*/ 	.string	"Cuda compilation tools, release 13.0, V13.0.88"
        /*0030*/ 	.string	"Build cuda_13.0.r13.0/compiler.36424714_0"
        /*0030*/ 	.string	"-arch sm_90a -m 64 "



//--------------------- .note.nv.cuinfo           --------------------------
	.section	.note.nv.cuinfo,"",@"SHT_NOTE"
	.sectionflags	@"SHF_NOTE_NV_CUINFO"
        /*0018*/ 	.short	0x0002
        /*001a*/ 	.short	0x005a
        /*001c*/ 	.short	0x0082
	.zero		2


//--------------------- .nv.info                  --------------------------
	.section	.nv.info,"",@"SHT_CUDA_INFO"
	.align	4


	//----- nvinfo : EIATTR_REGCOUNT
	.align		4
        /*0000*/ 	.byte	0x04, 0x2f
        /*0002*/ 	.short	(.L_12 - .L_11)
	.align		4
.L_11:
        /*0004*/ 	.word	index@(_ZN7cutlass13device_kernelINS_4gemm6kernel13GemmUniversalIN4cute5tupleIJiiiiEEENS1_10collective13CollectiveMmaINS1_37MainloopSm90TmaGmmaWarpSpecializedFP8ILi2ENS5_IJNS4_1CILi1EEESB_SB_EEENS1_32KernelTmaWarpSpecializedPingpongEEENS5_IJNSA_ILi64EEESF_SF_EEENS_12float_e5m2_tENS5_IJlSB_lEEESH_SI_NS4_8TiledMMAINS4_8MMA_AtomIJNS4_4SM904GMMA30MMA_64x64x32_F32E5M2E5M2_SS_TNILNSM_7ScaleInE1ELSO_1EEEEEENS4_6LayoutISC_NS5_IJNSA_ILi0EEESS_SS_EEEEENS5_IJNS4_10UnderscoreESV_SV_EEEEENS4_13SM90_TMA_LOADENS4_14ComposedLayoutINS4_7SwizzleILi2ELi4ELi3EEENS4_18smem_ptr_flag_bitsILi8EEENSR_INS5_IJNSA_ILi8EEESF_EEENS5_IJSF_SB_EEEEEEEvNS4_8identityESY_S18_vS19_EENS_8epilogue10collective6detail29Sm90TmaWarpSpecializedAdapterINS1C_15DefaultEpilogueISH_SI_SI_NS1B_6thread17LinearCombinationISH_Li1EffLNS1G_9ScaleType4KindE0ELNS_15FloatRoundStyleE2ESH_EENS1_15EpilogueDefaultEEEEEvvEEEEvNT_6ParamsE)
        /*0008*/ 	.word	0x000000a8


	//----- nvinfo : EIATTR_FRAME_SIZE
	.align		4
.L_12:
        /*000c*/ 	.byte	0x04, 0x11
        /*000e*/ 	.short	(.L_14 - .L_13)
	.align		4
.L_13:
        /*0010*/ 	.word	index@(_ZN7cutlass13device_kernelINS_4gemm6kernel13GemmUniversalIN4cute5tupleIJiiiiEEENS1_10collective13CollectiveMmaINS1_37MainloopSm90TmaGmmaWarpSpecializedFP8ILi2ENS5_IJNS4_1CILi1EEESB_SB_EEENS1_32KernelTmaWarpSpecializedPingpongEEENS5_IJNSA_ILi64EEESF_SF_EEENS_12float_e5m2_tENS5_IJlSB_lEEESH_SI_NS4_8TiledMMAINS4_8MMA_AtomIJNS4_4SM904GMMA30MMA_64x64x32_F32E5M2E5M2_SS_TNILNSM_7ScaleInE1ELSO_1EEEEEENS4_6LayoutISC_NS5_IJNSA_ILi0EEESS_SS_EEEEENS5_IJNS4_10UnderscoreESV_SV_EEEEENS4_13SM90_TMA_LOADENS4_14ComposedLayoutINS4_7SwizzleILi2ELi4ELi3EEENS4_18smem_ptr_flag_bitsILi8EEENSR_INS5_IJNSA_ILi8EEESF_EEENS5_IJSF_SB_EEEEEEEvNS4_8identityESY_S18_vS19_EENS_8epilogue10collective6detail29Sm90TmaWarpSpecializedAdapterINS1C_15DefaultEpilogueISH_SI_SI_NS1B_6thread17LinearCombinationISH_Li1EffLNS1G_9ScaleType4KindE0ELNS_15FloatRoundStyleE2ESH_EENS1_15EpilogueDefaultEEEEEvvEEEEvNT_6ParamsE)
        /*0014*/ 	.word	0x00000000


	//----- nvinfo : EIATTR_MIN_STACK_SIZE
	.align		4
.L_14:
        /*0018*/ 	.byte	0x04, 0x12
        /*001a*/ 	.short	(.L_16 - .L_15)
	.align		4
.L_15:
        /*001c*/ 	.word	index@(_ZN7cutlass13device_kernelINS_4gemm6kernel13GemmUniversalIN4cute5tupleIJiiiiEEENS1_10collective13CollectiveMmaINS1_37MainloopSm90TmaGmmaWarpSpecializedFP8ILi2ENS5_IJNS4_1CILi1EEESB_SB_EEENS1_32KernelTmaWarpSpecializedPingpongEEENS5_IJNSA_ILi64EEESF_SF_EEENS_12float_e5m2_tENS5_IJlSB_lEEESH_SI_NS4_8TiledMMAINS4_8MMA_AtomIJNS4_4SM904GMMA30MMA_64x64x32_F32E5M2E5M2_SS_TNILNSM_7ScaleInE1ELSO_1EEEEEENS4_6LayoutISC_NS5_IJNSA_ILi0EEESS_SS_EEEEENS5_IJNS4_10UnderscoreESV_SV_EEEEENS4_13SM90_TMA_LOADENS4_14ComposedLayoutINS4_7SwizzleILi2ELi4ELi3EEENS4_18smem_ptr_flag_bitsILi8EEENSR_INS5_IJNSA_ILi8EEESF_EEENS5_IJSF_SB_EEEEEEEvNS4_8identityESY_S18_vS19_EENS_8epilogue10collective6detail29Sm90TmaWarpSpecializedAdapterINS1C_15DefaultEpilogueISH_SI_SI_NS1B_6thread17LinearCombinationISH_Li1EffLNS1G_9ScaleType4KindE0ELNS_15FloatRoundStyleE2ESH_EENS1_15EpilogueDefaultEEEEEvvEEEEvNT_6ParamsE)
        /*0020*/ 	.word	0x00000000
.L_16:


//--------------------- .nv.compat                --------------------------
	.section	.nv.compat,"",@"SHT_CUDA_COMPAT_INFO"
	.align	4
        /*0000*/ 	.byte	0x02, 0x09, 0x01, 0x00, 0x02, 0x02, 0x04, 0x00, 0x02, 0x05, 0x05, 0x00, 0x03, 0x07, 0x01, 0x01
        /*0010*/ 	.byte	0x02, 0x03, 0x01, 0x00, 0x02, 0x06, 0x01, 0x00, 0x04, 0x0b, 0x08, 0x00, 0x00, 0x00, 0x00, 0x00
        /*0020*/ 	.byte	0x00, 0x00, 0x00, 0x00


//--------------------- .nv.info._ZN7cutlass13device_kernelINS_4gemm6kernel13GemmUniversalIN4cute5tupleIJiiiiEEENS1_10collective13CollectiveMmaINS1_37MainloopSm90TmaGmmaWarpSpecializedFP8ILi2ENS5_IJNS4_1CILi1EEESB_SB_EEENS1_32KernelTmaWarpSpecializedPingpongEEENS5_IJNSA_ILi64EEESF_SF_EEENS_12float_e5m2_tENS5_IJlSB_lEEESH_SI_NS4_8TiledMMAINS4_8MMA_AtomIJNS4_4SM904GMMA30MMA_64x64x32_F32E5M2E5M2_SS_TNILNSM_7ScaleInE1ELSO_1EEEEEENS4_6LayoutISC_NS5_IJNSA_ILi0EEESS_SS_EEEEENS5_IJNS4_10UnderscoreESV_SV_EEEEENS4_13SM90_TMA_LOADENS4_14ComposedLayoutINS4_7SwizzleILi2ELi4ELi3EEENS4_18smem_ptr_flag_bitsILi8EEENSR_INS5_IJNSA_ILi8EEESF_EEENS5_IJSF_SB_EEEEEEEvNS4_8identityESY_S18_vS19_EENS_8epilogue10collective6detail29Sm90TmaWarpSpecializedAdapterINS1C_15DefaultEpilogueISH_SI_SI_NS1B_6thread17LinearCombinationISH_Li1EffLNS1G_9ScaleType4KindE0ELNS_15FloatRoundStyleE2ESH_EENS1_15EpilogueDefaultEEEEEvvEEEEvNT_6ParamsE --------------------------
	.section	.nv.info._ZN7cutlass13device_kernelINS_4gemm6kernel13GemmUniversalIN4cute5tupleIJiiiiEEENS1_10collective13CollectiveMmaINS1_37MainloopSm90TmaGmmaWarpSpecializedFP8ILi2ENS5_IJNS4_1CILi1EEESB_SB_EEENS1_32KernelTmaWarpSpecializedPingpongEEENS5_IJNSA_ILi64EEESF_SF_EEENS_12float_e5m2_tENS5_IJlSB_lEEESH_SI_NS4_8TiledMMAINS4_8MMA_AtomIJNS4_4SM904GMMA30MMA_64x64x32_F32E5M2E5M2_SS_TNILNSM_7ScaleInE1ELSO_1EEEEEENS4_6LayoutISC_NS5_IJNSA_ILi0EEESS_SS_EEEEENS5_IJNS4_10UnderscoreESV_SV_EEEEENS4_13SM90_TMA_LOADENS4_14ComposedLayoutINS4_7SwizzleILi2ELi4ELi3EEENS4_18smem_ptr_flag_bitsILi8EEENSR_INS5_IJNSA_ILi8EEESF_EEENS5_IJSF_SB_EEEEEEEvNS4_8identityESY_S18_vS19_EENS_8epilogue10collective6detail29Sm90TmaWarpSpecializedAdapterINS1C_15DefaultEpilogueISH_SI_SI_NS1B_6thread17LinearCombinationISH_Li1EffLNS1G_9ScaleType4KindE0ELNS_15FloatRoundStyleE2ESH_EENS1_15EpilogueDefaultEEEEEvvEEEEvNT_6ParamsE,"",@"SHT_CUDA_INFO"
	.sectionflags	@""
	.align	4


	//----- nvinfo : EIATTR_CUDA_API_VERSION
	.align		4
        /*0000*/ 	.byte	0x04, 0x37
        /*0002*/ 	.short	(.L_18 - .L_17)
.L_17:
        /*0004*/ 	.word	0x00000082


	//----- nvinfo : EIATTR_KPARAM_INFO
	.align		4
.L_18:
        /*0008*/ 	.byte	0x04, 0x17
        /*000a*/ 	.short	(.L_20 - .L_19)
.L_19:
        /*000c*/ 	.word	0x00000000
        /*0010*/ 	.short	0x0000
        /*0012*/ 	.short	0x0070
        /*0014*/ 	.byte	0x00, 0xf0, 0x01, 0x10


	//----- nvinfo : EIATTR_SPARSE_MMA_MASK
	.align		4
.L_20:
        /*0018*/ 	.byte	0x03, 0x50
        /*001a*/ 	.short	0x0000


	//----- nvinfo : EIATTR_MAXREG_COUNT
	.align		4
        /*001c*/ 	.byte	0x03, 0x1b
        /*001e*/ 	.short	0x00a8


	//----- nvinfo : EIATTR_NUM_BARRIERS
	.align		4
        /*0020*/ 	.byte	0x02, 0x4c
        /*0022*/ 	.byte	0x01
	.zero		1


	//----- nvinfo : EIATTR_MERCURY_ISA_VERSION
	.align		4
        /*0024*/ 	.byte	0x03, 0x5f
        /*0026*/ 	.short	0x0101


	//----- nvinfo : EIATTR_INT_WARP_WIDE_INSTR_OFFSETS
	.align		4
        /*0028*/ 	.byte	0x04, 0x31
        /*002a*/ 	.short	(.L_22 - .L_21)


	//   ....[0]....
.L_21:
        /*002c*/ 	.word	0x00000430


	//   ....[1]....
        /*0030*/ 	.word	0x00000450


	//   ....[2]....
        /*0034*/ 	.word	0x000004d0


	//   ....[3]....
        /*0038*/ 	.word	0x000004e0


	//   ....[4]....
        /*003c*/ 	.word	0x000004f0


	//   ....[5]....
        /*0040*/ 	.word	0x00000510


	//   ....[6]....
        /*0044*/ 	.word	0x00000570


	//   ....[7]....
        /*0048*/ 	.word	0x00000590


	//----- nvinfo : EIATTR_COOP_GROUP_MASK_REGIDS
	.align		4
.L_22:
        /*004c*/ 	.byte	0x04, 0x29
        /*004e*/ 	.short	(.L_24 - .L_23)


	//   ....[0]....
.L_23:
        /*0050*/ 	.word	0xffffffff


	//   ....[1]....
        /*0054*/ 	.word	0xffffffff


	//   ....[2]....
        /*0058*/ 	.word	0xffffffff


	//   ....[3]....
        /*005c*/ 	.word	0xffffffff


	//   ....[4]....
        /*0060*/ 	.word	0xffffffff


	//   ....[5]....
        /*0064*/ 	.word	0xffffffff


	//----- nvinfo : EIATTR_COOP_GROUP_INSTR_OFFSETS
	.align		4
.L_24:
        /*0068*/ 	.byte	0x04, 0x28
        /*006a*/ 	.short	(.L_26 - .L_25)


	//   ....[0]....
.L_25:
        /*006c*/ 	.word	0x00000050


	//   ....[1]....
        /*0070*/ 	.word	0x00000080


	//   ....[2]....
        /*0074*/ 	.word	0x00000180


	//   ....[3]....
        /*0078*/ 	.word	0x00000350


	//   ....[4]....
        /*007c*/ 	.word	0x00000390


	//   ....[5]....
        /*0080*/ 	.word	0x000003d0


	//----- nvinfo : EIATTR_REG_RECONFIG
	.align		4
.L_26:
        /*0084*/ 	.byte	0x01, 0x54
	.zero		2


	//----- nvinfo : EIATTR_MBARRIER_INSTR_OFFSETS
	.align		4
        /*0088*/ 	.byte	0x04, 0x39
        /*008a*/ 	.short	(.L_28 - .L_27)


	//   ....[0]....
.L_27:
        /*008c*/ 	.word	0x00000300
        /*0090*/ 	.word	0x000000ff
        /*0094*/ 	.word	0x00000000
        /*0098*/ 	.short	0x0100
        /*009a*/ 	.byte	0x09
	.zero		1


	//   ....[1]....
        /*009c*/ 	.word	0x00000310
        /*00a0*/ 	.word	0x000000ff
        /*00a4*/ 	.word	0x00000010
        /*00a8*/ 	.short	0x0100
        /*00aa*/ 	.byte	0x09
	.zero		1


	//   ....[2]....
        /*00ac*/ 	.word	0x00000320
        /*00b0*/ 	.word	0x000000ff
        /*00b4*/ 	.word	0x00000008
        /*00b8*/ 	.short	0x0100
        /*00ba*/ 	.byte	0x09
	.zero		1


	//   ....[3]....
        /*00bc*/ 	.word	0x00000330
        /*00c0*/ 	.word	0x000000ff
        /*00c4*/ 	.word	0x00000018
        /*00c8*/ 	.short	0x0100
        /*00ca*/ 	.byte	0x09
	.zero		1


	//   ....[4]....
        /*00cc*/ 	.word	0x000005b0
        /*00d0*/ 	.word	0x000000ff
        /*00d4*/ 	.word	0x00000050
        /*00d8*/ 	.short	0x0100
        /*00da*/ 	.byte	0x09
	.zero		1


	//   ....[5]....
        /*00dc*/ 	.word	0x000005c0
        /*00e0*/ 	.word	0x000000ff
        /*00e4*/ 	.word	0x00000058
        /*00e8*/ 	.short	0x0100
        /*00ea*/ 	.byte	0x09
	.zero		1


	//   ....[6]....
        /*00ec*/ 	.word	0x00000600
        /*00f0*/ 	.word	0x000000ff
        /*00f4*/ 	.word	0x00000030
        /*00f8*/ 	.short	0x0100
        /*00fa*/ 	.byte	0x0a
	.zero		1


	//   ....[7]....
        /*00fc*/ 	.word	0x00000620
        /*0100*/ 	.word	0x000000ff
        /*0104*/ 	.word	0x00000038
        /*0108*/ 	.short	0x0100
        /*010a*/ 	.byte	0x0a
	.zero		1


	//   ....[8]....
        /*010c*/ 	.word	0x00000630
        /*0110*/ 	.word	0x000000ff
        /*0114*/ 	.word	0x00000040
        /*0118*/ 	.short	0x0100
        /*011a*/ 	.byte	0x0a
	.zero		1


	//   ....[9]....
        /*011c*/ 	.word	0x00000640
        /*0120*/ 	.word	0x000000ff
        /*0124*/ 	.word	0x00000048
        /*0128*/ 	.short	0x0100
        /*012a*/ 	.byte	0x0a
	.zero		1


	//   ....[10]....
        /*012c*/ 	.word	0x00001550
        /*0130*/ 	.word	0x0000000f
        /*0134*/ 	.word	0xfffffff8
        /*0138*/ 	.short	0x010a
        /*013a*/ 	.byte	0x3f
	.zero		1


	//   ....[11]....
        /*013c*/ 	.word	0x00001830
        /*0140*/ 	.word	0x000000ff
        /*0144*/ 	.word	0x00000000
        /*0148*/ 	.short	0x010a
        /*014a*/ 	.byte	0x04
	.zero		1


	//   ....[12]....
        /*014c*/ 	.word	0x00001870
        /*0150*/ 	.word	0x000000ff
        /*0154*/ 	.word	0x00000000
        /*0158*/ 	.short	0x010a
        /*015a*/ 	.byte	0x04
	.zero		1


	//   ....[13]....
        /*015c*/ 	.word	0x00001df0
        /*0160*/ 	.word	0x000000ff
        /*0164*/ 	.word	0x00000000
        /*0168*/ 	.short	0x010a
        /*016a*/ 	.byte	0x08
	.zero		1


	//   ....[14]....
        /*016c*/ 	.word	0x00001e30
        /*0170*/ 	.word	0x000000ff
        /*0174*/ 	.word	0x00000000
        /*0178*/ 	.short	0x010a
        /*017a*/ 	.byte	0x08
	.zero		1


	//   ....[15]....
        /*017c*/ 	.word	0x00002220
        /*0180*/ 	.word	0x000000ff
        /*0184*/ 	.word	0x00000000
        /*0188*/ 	.short	0x0101
        /*018a*/ 	.byte	0x06
	.zero		1


	//   ....[16]....
        /*018c*/ 	.word	0x00002570
        /*0190*/ 	.word	0x00000055
        /*0194*/ 	.word	0x00000000
        /*0198*/ 	.short	0x0101
        /*019a*/ 	.byte	0x20
	.zero		1


	//   ....[17]....
        /*019c*/ 	.word	0x00002670
        /*01a0*/ 	.word	0x000000ff
        /*01a4*/ 	.word	0x00000000
        /*01a8*/ 	.short	0x0101
        /*01aa*/ 	.byte	0x04
	.zero		1


	//   ....[18]....
        /*01ac*/ 	.word	0x00002720
        /*01b0*/ 	.word	0x0000000f
        /*01b4*/ 	.word	0x00000008
        /*01b8*/ 	.short	0x010a
        /*01ba*/ 	.byte	0x3f
	.zero		1


	//   ....[19]....
        /*01bc*/ 	.word	0x00004f70
        /*01c0*/ 	.word	0x00000012
        /*01c4*/ 	.word	0x00000000
        /*01c8*/ 	.short	0x0101
        /*01ca*/ 	.byte	0x20
	.zero		1


	//   ....[20]....
        /*01cc*/ 	.word	0x00005940
        /*01d0*/ 	.word	0x0000000d
        /*01d4*/ 	.word	0x00000010
        /*01d8*/ 	.short	0x010a
        /*01da*/ 	.byte	0x3f
	.zero		1


	//   ....[21]....
        /*01dc*/ 	.word	0x00005cb0
        /*01e0*/ 	.word	0x00000003
        /*01e4*/ 	.word	0x00000058
        /*01e8*/ 	.short	0x0101
        /*01ea*/ 	.byte	0x3f
	.zero		1


	//   ....[22]....
        /*01ec*/ 	.word	0x00006440
        /*01f0*/ 	.word	0x00000005
        /*01f4*/ 	.word	0x00000000
        /*01f8*/ 	.short	0x010a
        /*01fa*/ 	.byte	0x3f
	.zero		1


	//   ....[23]....
        /*01fc*/ 	.word	0x000064c0
        /*0200*/ 	.word	0x0000000b
        /*0204*/ 	.word	0x00000000
        /*0208*/ 	.short	0x010a
        /*020a*/ 	.byte	0x3f
	.zero		1


	//   ....[24]....
        /*020c*/ 	.word	0x00006520
        /*0210*/ 	.word	0x0000000f
        /*0214*/ 	.word	0xfffffff8
        /*0218*/ 	.short	0x010a
        /*021a*/ 	.byte	0x3f
	.zero		1


	//   ....[25]....
        /*021c*/ 	.word	0x00006580
        /*0220*/ 	.word	0x0000000b
        /*0224*/ 	.word	0x00000000
        /*0228*/ 	.short	0x010a
        /*022a*/ 	.byte	0x3f
	.zero		1


	//   ....[26]....
        /*022c*/ 	.word	0x000065e0
        /*0230*/ 	.word	0x0000000c
        /*0234*/ 	.word	0x00000000
        /*0238*/ 	.short	0x010a
        /*023a*/ 	.byte	0x3f
	.zero		1


	//   ....[27]....
        /*023c*/ 	.word	0x00006630
        /*0240*/ 	.word	0x0000000f
        /*0244*/ 	.word	0x00000008
        /*0248*/ 	.short	0x010a
        /*024a*/ 	.byte	0x3f
	.zero		1


	//   ....[28]....
        /*024c*/ 	.word	0x00006700
        /*0250*/ 	.word	0x0000000d
        /*0254*/ 	.word	0x00000010
        /*0258*/ 	.short	0x010a
        /*025a*/ 	.byte	0x3f
	.zero		1


	//   ....[29]....
        /*025c*/ 	.word	0x000067e0
        /*0260*/ 	.word	0x00000005
        /*0264*/ 	.word	0x00000000
        /*0268*/ 	.short	0x010a
        /*026a*/ 	.byte	0x3f
	.zero		1


	//----- nvinfo : EIATTR_NUM_MBARRIERS
	.align		4
.L_28:
        /*026c*/ 	.byte	0x03, 0x38
        /*026e*/ 	.short	0x000a


	//----- nvinfo : EIATTR_EXIT_INSTR_OFFSETS
	.align		4
        /*0270*/ 	.byte	0x04, 0x1c
        /*0272*/ 	.short	(.L_30 - .L_29)


	//   ....[0]....
.L_29:
        /*0274*/ 	.word	0x000011c0


	//   ....[1]....
        /*0278*/ 	.word	0x00001220


	//   ....[2]....
        /*027c*/ 	.word	0x00005670


	//   ....[3]....
        /*0280*/ 	.word	0x000056a0


	//   ....[4]....
        /*0284*/ 	.word	0x00006510


	//----- nvinfo : EIATTR_MAX_THREADS
	.align		4
.L_30:
        /*0288*/ 	.byte	0x04, 0x05
        /*028a*/ 	.short	(.L_32 - .L_31)
.L_31:
        /*028c*/ 	.word	0x00000180
        /*0290*/ 	.word	0x00000001
        /*0294*/ 	.word	0x00000001


	//----- nvinfo : EIATTR_CRS_STACK_SIZE
	.align		4
.L_32:
        /*0298*/ 	.byte	0x04, 0x1e
        /*029a*/ 	.short	(.L_34 - .L_33)
.L_33:
        /*029c*/ 	.word	0x00000000


	//----- nvinfo : EIATTR_CBANK_PARAM_SIZE
	.align		4
.L_34:
        /*02a0*/ 	.byte	0x03, 0x19
        /*02a2*/ 	.short	0x0470


	//----- nvinfo : EIATTR_PARAM_CBANK
	.align		4
        /*02a4*/ 	.byte	0x04, 0x0a
        /*02a6*/ 	.short	(.L_36 - .L_35)
	.align		4
.L_35:
        /*02a8*/ 	.word	index@(.nv.constant0._ZN7cutlass13device_kernelINS_4gemm6kernel13GemmUniversalIN4cute5tupleIJiiiiEEENS1_10collective13CollectiveMmaINS1_37MainloopSm90TmaGmmaWarpSpecializedFP8ILi2ENS5_IJNS4_1CILi1EEESB_SB_EEENS1_32KernelTmaWarpSpecializedPingpongEEENS5_IJNSA_ILi64EEESF_SF_EEENS_12float_e5m2_tENS5_IJlSB_lEEESH_SI_NS4_8TiledMMAINS4_8MMA_AtomIJNS4_4SM904GMMA30MMA_64x64x32_F32E5M2E5M2_SS_TNILNSM_7ScaleInE1ELSO_1EEEEEENS4_6LayoutISC_NS5_IJNSA_ILi0EEESS_SS_EEEEENS5_IJNS4_10UnderscoreESV_SV_EEEEENS4_13SM90_TMA_LOADENS4_14ComposedLayoutINS4_7SwizzleILi2ELi4ELi3EEENS4_18smem_ptr_flag_bitsILi8EEENSR_INS5_IJNSA_ILi8EEESF_EEENS5_IJSF_SB_EEEEEEEvNS4_8identityESY_S18_vS19_EENS_8epilogue10collective6detail29Sm90TmaWarpSpecializedAdapterINS1C_15DefaultEpilogueISH_SI_SI_NS1B_6thread17LinearCombinationISH_Li1EffLNS1G_9ScaleType4KindE0ELNS_15FloatRoundStyleE2ESH_EENS1_15EpilogueDefaultEEEEEvvEEEEvNT_6ParamsE)
        /*02ac*/ 	.short	0x0210
        /*02ae*/ 	.short	0x0470


	//----- nvinfo : EIATTR_SW_WAR
	.align		4
.L_36:
        /*02b0*/ 	.byte	0x04, 0x36
        /*02b2*/ 	.short	(.L_38 - .L_37)
.L_37:
        /*02b4*/ 	.word	0x00000008
.L_38:


//--------------------- .nv.callgraph             --------------------------
	.section	.nv.callgraph,"",@"SHT_CUDA_CALLGRAPH"
	.align	4
	.sectionentsize	8
	.align		4
        /*0000*/ 	.word	0x00000000
	.align		4
        /*0004*/ 	.word	0xffffffff
	.align		4
        /*0008*/ 	.word	0x00000000
	.align		4
        /*000c*/ 	.word	0xfffffffe
	.align		4
        /*0010*/ 	.word	0x00000000
	.align		4
        /*0014*/ 	.word	0xfffffffd
	.align		4
        /*0018*/ 	.word	0x00000000
	.align		4
        /*001c*/ 	.word	0xfffffffc


//--------------------- .nv.constant4             --------------------------
	.section	.nv.constant4,"a",@progbits
	.align	8
	.align		8
.nv.constant4:
        /*0000*/ 	.dword	_ZN40_INTERNAL_a122769b_4_k_cu_02d1d75f_290544cuda3std3__45__cpo5beginE
	.align		8
        /*0008*/ 	.dword	_ZN40_INTERNAL_a122769b_4_k_cu_02d1d75f_290544cuda3std3__45__cpo3endE
	.align		8
        /*0010*/ 	.dword	_ZN40_INTERNAL_a122769b_4_k_cu_02d1d75f_290544cuda3std3__45__cpo6cbeginE
	.align		8
        /*0018*/ 	.dword	_ZN40_INTERNAL_a122769b_4_k_cu_02d1d75f_290544cuda3std3__45__cpo4cendE
	.align		8
        /*0020*/ 	.dword	_ZN40_INTERNAL_a122769b_4_k_cu_02d1d75f_290544cuda3std3__442_GLOBAL__N__a122769b_4_k_cu_02d1d75f_290546ignoreE
	.align		8
        /*0028*/ 	.dword	_ZN40_INTERNAL_a122769b_4_k_cu_02d1d75f_290544cuda3std3__419piecewise_constructE
	.align		8
        /*0030*/ 	.dword	_ZN40_INTERNAL_a122769b_4_k_cu_02d1d75f_290544cuda3std3__48in_placeE
	.align		8
        /*0038*/ 	.dword	_ZN40_INTERNAL_a122769b_4_k_cu_02d1d75f_290544cuda3std6ranges3__45__cpo4swapE
	.align		8
        /*0040*/ 	.dword	_ZN40_INTERNAL_a122769b_4_k_cu_02d1d75f_290544cuda3std6ranges3__45__cpo9iter_moveE
	.align		8
        /*0048*/ 	.dword	_ZN40_INTERNAL_a122769b_4_k_cu_02d1d75f_290544cute7productE
	.align		8
        /*0050*/ 	.dword	_ZN40_INTERNAL_a122769b_4_k_cu_02d1d75f_290544cute1_E


//--------------------- .text._ZN7cutlass13device_kernelINS_4gemm6kernel13GemmUniversalIN4cute5tupleIJiiiiEEENS1_10collective13CollectiveMmaINS1_37MainloopSm90TmaGmmaWarpSpecializedFP8ILi2ENS5_IJNS4_1CILi1EEESB_SB_EEENS1_32KernelTmaWarpSpecializedPingpongEEENS5_IJNSA_ILi64EEESF_SF_EEENS_12float_e5m2_tENS5_IJlSB_lEEESH_SI_NS4_8TiledMMAINS4_8MMA_AtomIJNS4_4SM904GMMA30MMA_64x64x32_F32E5M2E5M2_SS_TNILNSM_7ScaleInE1ELSO_1EEEEEENS4_6LayoutISC_NS5_IJNSA_ILi0EEESS_SS_EEEEENS5_IJNS4_10UnderscoreESV_SV_EEEEENS4_13SM90_TMA_LOADENS4_14ComposedLayoutINS4_7SwizzleILi2ELi4ELi3EEENS4_18smem_ptr_flag_bitsILi8EEENSR_INS5_IJNSA_ILi8EEESF_EEENS5_IJSF_SB_EEEEEEEvNS4_8identityESY_S18_vS19_EENS_8epilogue10collective6detail29Sm90TmaWarpSpecializedAdapterINS1C_15DefaultEpilogueISH_SI_SI_NS1B_6thread17LinearCombinationISH_Li1EffLNS1G_9ScaleType4KindE0ELNS_15FloatRoundStyleE2ESH_EENS1_15EpilogueDefaultEEEEEvvEEEEvNT_6ParamsE --------------------------
	.section	.text._ZN7cutlass13device_kernelINS_4gemm6kernel13GemmUniversalIN4cute5tupleIJiiiiEEENS1_10collective13CollectiveMmaINS1_37MainloopSm90TmaGmmaWarpSpecializedFP8ILi2ENS5_IJNS4_1CILi1EEESB_SB_EEENS1_32KernelTmaWarpSpecializedPingpongEEENS5_IJNSA_ILi64EEESF_SF_EEENS_12float_e5m2_tENS5_IJlSB_lEEESH_SI_NS4_8TiledMMAINS4_8MMA_AtomIJNS4_4SM904GMMA30MMA_64x64x32_F32E5M2E5M2_SS_TNILNSM_7ScaleInE1ELSO_1EEEEEENS4_6LayoutISC_NS5_IJNSA_ILi0EEESS_SS_EEEEENS5_IJNS4_10UnderscoreESV_SV_EEEEENS4_13SM90_TMA_LOADENS4_14ComposedLayoutINS4_7SwizzleILi2ELi4ELi3EEENS4_18smem_ptr_flag_bitsILi8EEENSR_INS5_IJNSA_ILi8EEESF_EEENS5_IJSF_SB_EEEEEEEvNS4_8identityESY_S18_vS19_EENS_8epilogue10collective6detail29Sm90TmaWarpSpecializedAdapterINS1C_15DefaultEpilogueISH_SI_SI_NS1B_6thread17LinearCombinationISH_Li1EffLNS1G_9ScaleType4KindE0ELNS_15FloatRoundStyleE2ESH_EENS1_15EpilogueDefaultEEEEEvvEEEEvNT_6ParamsE,"ax",@progbits
	.align	128
.text._ZN7cutlass13device_kernelINS_4gemm6kernel13GemmUniversalIN4cute5tupleIJiiiiEEENS1_10collective13CollectiveMmaINS1_37MainloopSm90TmaGmmaWarpSpecializedFP8ILi2ENS5_IJNS4_1CILi1EEESB_SB_EEENS1_32KernelTmaWarpSpecializedPingpongEEENS5_IJNSA_ILi64EEESF_SF_EEENS_12float_e5m2_tENS5_IJlSB_lEEESH_SI_NS4_8TiledMMAINS4_8MMA_AtomIJNS4_4SM904GMMA30MMA_64x64x32_F32E5M2E5M2_SS_TNILNSM_7ScaleInE1ELSO_1EEEEEENS4_6LayoutISC_NS5_IJNSA_ILi0EEESS_SS_EEEEENS5_IJNS4_10UnderscoreESV_SV_EEEEENS4_13SM90_TMA_LOADENS4_14ComposedLayoutINS4_7SwizzleILi2ELi4ELi3EEENS4_18smem_ptr_flag_bitsILi8EEENSR_INS5_IJNSA_ILi8EEESF_EEENS5_IJSF_SB_EEEEEEEvNS4_8identityESY_S18_vS19_EENS_8epilogue10collective6detail29Sm90TmaWarpSpecializedAdapterINS1C_15DefaultEpilogueISH_SI_SI_NS1B_6thread17LinearCombinationISH_Li1EffLNS1G_9ScaleType4KindE0ELNS_15FloatRoundStyleE2ESH_EENS1_15EpilogueDefaultEEEEEvvEEEEvNT_6ParamsE:
        .type           _ZN7cutlass13device_kernelINS_4gemm6kernel13GemmUniversalIN4cute5tupleIJiiiiEEENS1_10collective13CollectiveMmaINS1_37MainloopSm90TmaGmmaWarpSpecializedFP8ILi2ENS5_IJNS4_1CILi1EEESB_SB_EEENS1_32KernelTmaWarpSpecializedPingpongEEENS5_IJNSA_ILi64EEESF_SF_EEENS_12float_e5m2_tENS5_IJlSB_lEEESH_SI_NS4_8TiledMMAINS4_8MMA_AtomIJNS4_4SM904GMMA30MMA_64x64x32_F32E5M2E5M2_SS_TNILNSM_7ScaleInE1ELSO_1EEEEEENS4_6LayoutISC_NS5_IJNSA_ILi0EEESS_SS_EEEEENS5_IJNS4_10UnderscoreESV_SV_EEEEENS4_13SM90_TMA_LOADENS4_14ComposedLayoutINS4_7SwizzleILi2ELi4ELi3EEENS4_18smem_ptr_flag_bitsILi8EEENSR_INS5_IJNSA_ILi8EEESF_EEENS5_IJSF_SB_EEEEEEEvNS4_8identityESY_S18_vS19_EENS_8epilogue10collective6detail29Sm90TmaWarpSpecializedAdapterINS1C_15DefaultEpilogueISH_SI_SI_NS1B_6thread17LinearCombinationISH_Li1EffLNS1G_9ScaleType4KindE0ELNS_15FloatRoundStyleE2ESH_EENS1_15EpilogueDefaultEEEEEvvEEEEvNT_6ParamsE,@function
        .size           _ZN7cutlass13device_kernelINS_4gemm6kernel13GemmUniversalIN4cute5tupleIJiiiiEEENS1_10collective13CollectiveMmaINS1_37MainloopSm90TmaGmmaWarpSpecializedFP8ILi2ENS5_IJNS4_1CILi1EEESB_SB_EEENS1_32KernelTmaWarpSpecializedPingpongEEENS5_IJNSA_ILi64EEESF_SF_EEENS_12float_e5m2_tENS5_IJlSB_lEEESH_SI_NS4_8TiledMMAINS4_8MMA_AtomIJNS4_4SM904GMMA30MMA_64x64x32_F32E5M2E5M2_SS_TNILNSM_7ScaleInE1ELSO_1EEEEEENS4_6LayoutISC_NS5_IJNSA_ILi0EEESS_SS_EEEEENS5_IJNS4_10UnderscoreESV_SV_EEEEENS4_13SM90_TMA_LOADENS4_14ComposedLayoutINS4_7SwizzleILi2ELi4ELi3EEENS4_18smem_ptr_flag_bitsILi8EEENSR_INS5_IJNSA_ILi8EEESF_EEENS5_IJSF_SB_EEEEEEEvNS4_8identityESY_S18_vS19_EENS_8epilogue10collective6detail29Sm90TmaWarpSpecializedAdapterINS1C_15DefaultEpilogueISH_SI_SI_NS1B_6thread17LinearCombinationISH_Li1EffLNS1G_9ScaleType4KindE0ELNS_15FloatRoundStyleE2ESH_EENS1_15EpilogueDefaultEEEEEvvEEEEvNT_6ParamsE,(.L_x_135 - _ZN7cutlass13device_kernelINS_4gemm6kernel13GemmUniversalIN4cute5tupleIJiiiiEEENS1_10collective13CollectiveMmaINS1_37MainloopSm90TmaGmmaWarpSpecializedFP8ILi2ENS5_IJNS4_1CILi1EEESB_SB_EEENS1_32KernelTmaWarpSpecializedPingpongEEENS5_IJNSA_ILi64EEESF_SF_EEENS_12float_e5m2_tENS5_IJlSB_lEEESH_SI_NS4_8TiledMMAINS4_8MMA_AtomIJNS4_4SM904GMMA30MMA_64x64x32_F32E5M2E5M2_SS_TNILNSM_7ScaleInE1ELSO_1EEEEEENS4_6LayoutISC_NS5_IJNSA_ILi0EEESS_SS_EEEEENS5_IJNS4_10UnderscoreESV_SV_EEEEENS4_13SM90_TMA_LOADENS4_14ComposedLayoutINS4_7SwizzleILi2ELi4ELi3EEENS4_18smem_ptr_flag_bitsILi8EEENSR_INS5_IJNSA_ILi8EEESF_EEENS5_IJSF_SB_EEEEEEEvNS4_8identityESY_S18_vS19_EENS_8epilogue10collective6detail29Sm90TmaWarpSpecializedAdapterINS1C_15DefaultEpilogueISH_SI_SI_NS1B_6thread17LinearCombinationISH_Li1EffLNS1G_9ScaleType4KindE0ELNS_15FloatRoundStyleE2ESH_EENS1_15EpilogueDefaultEEEEEvvEEEEvNT_6ParamsE)
        .other          _ZN7cutlass13device_kernelINS_4gemm6kernel13GemmUniversalIN4cute5tupleIJiiiiEEENS1_10collective13CollectiveMmaINS1_37MainloopSm90TmaGmmaWarpSpecializedFP8ILi2ENS5_IJNS4_1CILi1EEESB_SB_EEENS1_32KernelTmaWarpSpecializedPingpongEEENS5_IJNSA_ILi64EEESF_SF_EEENS_12float_e5m2_tENS5_IJlSB_lEEESH_SI_NS4_8TiledMMAINS4_8MMA_AtomIJNS4_4SM904GMMA30MMA_64x64x32_F32E5M2E5M2_SS_TNILNSM_7ScaleInE1ELSO_1EEEEEENS4_6LayoutISC_NS5_IJNSA_ILi0EEESS_SS_EEEEENS5_IJNS4_10UnderscoreESV_SV_EEEEENS4_13SM90_TMA_LOADENS4_14ComposedLayoutINS4_7SwizzleILi2ELi4ELi3EEENS4_18smem_ptr_flag_bitsILi8EEENSR_INS5_IJNSA_ILi8EEESF_EEENS5_IJSF_SB_EEEEEEEvNS4_8identityESY_S18_vS19_EENS_8epilogue10collective6detail29Sm90TmaWarpSpecializedAdapterINS1C_15DefaultEpilogueISH_SI_SI_NS1B_6thread17LinearCombinationISH_Li1EffLNS1G_9ScaleType4KindE0ELNS_15FloatRoundStyleE2ESH_EENS1_15EpilogueDefaultEEEEEvvEEEEvNT_6ParamsE,@"STO_CUDA_ENTRY STV_DEFAULT"
_ZN7cutlass13device_kernelINS_4gemm6kernel13GemmUniversalIN4cute5tupleIJiiiiEEENS1_10collective13CollectiveMmaINS1_37MainloopSm90TmaGmmaWarpSpecializedFP8ILi2ENS5_IJNS4_1CILi1EEESB_SB_EEENS1_32KernelTmaWarpSpecializedPingpongEEENS5_IJNSA_ILi64EEESF_SF_EEENS_12float_e5m2_tENS5_IJlSB_lEEESH_SI_NS4_8TiledMMAINS4_8MMA_AtomIJNS4_4SM904GMMA30MMA_64x64x32_F32E5M2E5M2_SS_TNILNSM_7ScaleInE1ELSO_1EEEEEENS4_6LayoutISC_NS5_IJNSA_ILi0EEESS_SS_EEEEENS5_IJNS4_10UnderscoreESV_SV_EEEEENS4_13SM90_TMA_LOADENS4_14ComposedLayoutINS4_7SwizzleILi2ELi4ELi3EEENS4_18smem_ptr_flag_bitsILi8EEENSR_INS5_IJNSA_ILi8EEESF_EEENS5_IJSF_SB_EEEEEEEvNS4_8identityESY_S18_vS19_EENS_8epilogue10collective6detail29Sm90TmaWarpSpecializedAdapterINS1C_15DefaultEpilogueISH_SI_SI_NS1B_6thread17LinearCombinationISH_Li1EffLNS1G_9ScaleType4KindE0ELNS_15FloatRoundStyleE2ESH_EENS1_15EpilogueDefaultEEEEEvvEEEEvNT_6ParamsE:
[----:B------:R-:W-:Y:S01]  /*0000*/  LDC R1, c[0x0][0x28] ;  /* 0x00000a00ff017b82 */ /* 0x000fe20000000800 */
[----:B------:R-:W0:Y:S01]  /*0010*/  S2R R8, SR_TID.X ;  /* 0x0000000000087919 */ /* 0x000e220000002100 */
[----:B------:R-:W-:Y:S01]  /*0020*/  ELECT P0, URZ, PT ;  /* 0x00000000003f782f */ /* 0x000fe20003800000 */
[----:B------:R-:W-:Y:S01]  /*0030*/  BSSY B0, `(.L_x_0) ;  /* 0x0000014000007945 */ /* 0x000fe20003800000 */
[----:B0-----:R-:W-:-:S05]  /*0040*/  SHF.R.U32.HI R0, RZ, 0x5, R8 ;  /* 0x00000005ff007819 */ /* 0x001fca0000011608 */
[----:B------:R-:W0:Y:S02]  /*0050*/  SHFL.IDX PT, R2, R0, RZ, 0x1f ;  /* 0x00001fff00027589 */ /* 0x000e2400000e0000 */
[----:B0-----:R-:W-:Y:S02]  /*0060*/  R2UR UR8, R2 ;  /* 0x00000000020872ca */ /* 0x001fe400000e0000 */
[----:B------:R-:W-:-:S05]  /*0070*/  SHF.R.U32.HI R2, RZ, 0x7, R8 ;  /* 0x00000007ff027819 */ /* 0x000fca0000011608 */
[----:B------:R0:W1:Y:S06]  /*0080*/  SHFL.IDX PT, R3, R2, RZ, 0x1f ;  /* 0x00001fff02037589 */ /* 0x00006c00000e0000 */
[----:B------:R-:W-:Y:S02]  /*0090*/  USHF.R.S32.HI UR4, URZ, 0x1f, UR8 ;  /* 0x0000001f3f047899 */ /* 0x000fe40008011408 */
[----:B------:R-:W-:Y:S02]  /*00a0*/  ISETP.NE.OR P0, PT, RZ, UR8, !P0 ;  /* 0x00000008ff007c0c */ /* 0x000fe4000c705670 */
[----:B------:R-:W-:-:S04]  /*00b0*/  ULEA.HI UR4, UR4, UR8, URZ, 0x2 ;  /* 0x0000000804047291 */ /* 0x000fc8000f8f103f */
[----:B------:R-:W-:-:S04]  /*00c0*/  ULOP3.LUT UR4, UR4, 0xfffffffc, URZ, 0xc0, !UPT ;  /* 0xfffffffc04047892 */ /* 0x000fc8000f8ec03f */
[----:B------:R-:W-:-:S03]  /*00d0*/  UIADD3 UR8, UR8, -UR4, URZ ;  /* 0x8000000408087290 */ /* 0x000fc6000fffe03f */
[----:B0-----:R-:W-:Y:S09]  /*00e0*/  @P0 BRA `(.L_x_1) ;  /* 0x0000000000200947 */ /* 0x001ff20003800000 */
[----:B------:R-:W-:Y:S02]  /*00f0*/  ULDC.64 UR4, c[0x0][0x198] ;  /* 0x0000660000047ab9 */ /* 0x000fe40000000a00 */
[----:B------:R-:W-:Y:S02]  /*0100*/  UIADD3 UR6, UP0, UR4, 0xf0, URZ ;  /* 0x000000f004067890 */ /* 0x000fe4000ff1e03f */
[----:B------:R-:W-:Y:S02]  /*0110*/  UIADD3 UR4, UP1, UR4, 0x1f0, URZ ;  /* 0x000001f004047890 */ /* 0x000fe4000ff3e03f */
[----:B------:R-:W-:Y:S02]  /*0120*/  UIADD3.X UR7, URZ, UR5, URZ, UP0, !UPT ;  /* 0x000000053f077290 */ /* 0x000fe400087fe43f */
[----:B------:R-:W-:-:S07]  /*0130*/  UIADD3.X UR5, URZ, UR5, URZ, UP1, !UPT ;  /* 0x000000053f057290 */ /* 0x000fce0008ffe43f */
[----:B------:R0:W-:Y:S02]  /*0140*/  UTMACCTL.PF [UR6] ;  /* 0x00000000060079b9 */ /* 0x0001e40008040000 */
[----:B------:R0:W-:Y:S02]  /*0150*/  UTMACCTL.PF [UR4] ;  /* 0x00000000040079b9 */ /* 0x0001e40008040000 */
[----:B0-----:R-:W-:Y:S01]  /*0160*/  NOP ;  /* 0x0000000000007918 */ /* 0x001fe20000000000 */
.L_x_1:
[----:B------:R-:W-:Y:S05]  /*0170*/  BSYNC B0 ;  /* 0x0000000000007941 */ /* 0x000fea0003800000 */
.L_x_0:
[----:B------:R-:W0:Y:S01]  /*0180*/  SHFL.IDX PT, R4, R0, RZ, 0x1f ;  /* 0x00001fff00047589 */ /* 0x000e2200000e0000 */
[----:B-1----:R-:W-:Y:S01]  /*0190*/  R2UR UR16, R3 ;  /* 0x00000000031072ca */ /* 0x002fe200000e0000 */
[----:B------:R-:W-:-:S04]  /*01a0*/  UISETP.NE.AND UP0, UPT, UR8, 0x3, UPT ;  /* 0x000000030800788c */ /* 0x000fc8000bf05270 */
[----:B------:R-:W-:-:S08]  /*01b0*/  UISETP.EQ.OR UP0, UPT, UR8, URZ, !UP0 ;  /* 0x0000003f0800728c */ /* 0x000fd0000c702670 */
[----:B------:R-:W-:Y:S02]  /*01c0*/  UIADD3 UR24, UR16, -0x1, URZ ;  /* 0xffffffff10187890 */ /* 0x000fe4000fffe03f */
[----:B------:R-:W-:Y:S02]  /*01d0*/  UISETP.EQ.AND UP0, UPT, UR16, URZ, UP0 ;  /* 0x0000003f1000728c */ /* 0x000fe40008702270 */
[----:B------:R-:W-:Y:S02]  /*01e0*/  UISETP.GE.U32.AND UP1, UPT, UR24, 0x2, UPT ;  /* 0x000000021800788c */ /* 0x000fe4000bf26070 */
[----:B------:R-:W-:Y:S01]  /*01f0*/  USEL UR13, URZ, 0x1, !UP0 ;  /* 0x000000013f0d7887 */ /* 0x000fe2000c000000 */
[----:B0-----:R-:W-:-:S03]  /*0200*/  ISETP.NE.AND P0, PT, R4, RZ, PT ;  /* 0x000000ff0400720c */ /* 0x001fc60003f05270 */
[----:B------:R-:W-:-:S10]  /*0210*/  USEL UR13, UR13, 0x2, UP1 ;  /* 0x000000020d0d7887 */ /* 0x000fd40008800000 */
[----:B------:R-:W-:Y:S05]  /*0220*/  @P0 BRA `(.L_x_2) ;  /* 0x0000000000480947 */ /* 0x000fea0003800000 */
[----:B------:R-:W0:Y:S01]  /*0230*/  S2UR UR9, SR_CgaCtaId ;  /* 0x00000000000979c3 */ /* 0x000e220000008800 */
[----:B------:R-:W-:Y:S01]  /*0240*/  UMOV UR4, 0x400 ;  /* 0x0000040000047882 */ /* 0x000fe20000000000 */
[----:B------:R-:W-:Y:S01]  /*0250*/  UMOV UR5, 0x1 ;  /* 0x0000000100057882 */ /* 0x000fe20000000000 */
[----:B------:R-:W-:Y:S01]  /*0260*/  UMOV UR6, 0x80 ;  /* 0x0000008000067882 */ /* 0x000fe20000000000 */
[----:B------:R-:W-:Y:S01]  /*0270*/  ELECT P0, URZ, PT ;  /* 0x00000000003f782f */ /* 0x000fe20003800000 */
[----:B------:R-:W-:-:S04]  /*0280*/  UIADD3 UR6, -UR6, 0x100000, URZ ;  /* 0x0010000006067890 */ /* 0x000fc8000fffe13f */
[----:B------:R-:W-:Y:S02]  /*0290*/  USHF.L.U32 UR7, UR6, 0xb, URZ ;  /* 0x0000000b06077899 */ /* 0x000fe4000800063f */
[----:B------:R-:W-:Y:S02]  /*02a0*/  USHF.L.U32 UR6, UR6, 0x1, URZ ;  /* 0x0000000106067899 */ /* 0x000fe4000800063f */
[----:B0-----:R-:W-:Y:S02]  /*02b0*/  ULEA UR9, UR9, UR4, 0x18 ;  /* 0x0000000409097291 */ /* 0x001fe4000f8ec03f */
[----:B------:R-:W-:-:S04]  /*02c0*/  UIADD3 UR4, -UR5, 0x100000, URZ ;  /* 0x0010000005047890 */ /* 0x000fc8000fffe13f */
[----:B------:R-:W-:Y:S02]  /*02d0*/  USHF.L.U32 UR5, UR4, 0xb, URZ ;  /* 0x0000000b04057899 */ /* 0x000fe4000800063f */
[----:B------:R-:W-:Y:S01]  /*02e0*/  USHF.L.U32 UR4, UR4, 0x1, URZ ;  /* 0x0000000104047899 */ /* 0x000fe2000800063f */
[----:B------:R-:W0:Y:S11]  /*02f0*/  FENCE.VIEW.ASYNC.S ;  /* 0x00000000000073c6 */ /* 0x000e360000000000 */
[----:B0-----:R0:W1:Y:S01]  /*0300*/  SYNCS.EXCH.64 URZ, [UR9], UR4 ;  /* 0x00000004093f75b2 */ /* 0x0010620008000100 */
[----:B------:R0:W2:Y:S01]  /*0310*/  SYNCS.EXCH.64 URZ, [UR9+0x10], UR6 ;  /* 0x00001006093f75b2 */ /* 0x0000a20008000100 */
[----:B------:R0:W3:Y:S01]  /*0320*/  SYNCS.EXCH.64 URZ, [UR9+0x8], UR4 ;  /* 0x00000804093f75b2 */ /* 0x0000e20008000100 */
[----:B------:R0:W4:Y:S01]  /*0330*/  SYNCS.EXCH.64 URZ, [UR9+0x18], UR6 ;  /* 0x00001806093f75b2 */ /* 0x0001220008000100 */
[----:B------:R-:W-:Y:S01]  /*0340*/  NOP ;  /* 0x0000000000007918 */ /* 0x000fe20000000000 */
.L_x_2:
[----:B------:R-:W5:Y:S01]  /*0350*/  SHFL.IDX PT, R4, R0, RZ, 0x1f ;  /* 0x00001fff00047589 */ /* 0x000f6200000e0000 */
[----:B------:R-:W-:Y:S01]  /*0360*/  ELECT P0, URZ, PT ;  /* 0x00000000003f782f */ /* 0x000fe20003800000 */
[----:B------:R-:W-:Y:S01]  /*0370*/  NOP ;  /* 0x0000000000007918 */ /* 0x000fe20000000000 */
[----:B------:R-:W-:Y:S01]  /*0380*/  ELECT P1, URZ, PT ;  /* 0x00000000003f782f */ /* 0x000fe20003820000 */
[----:B------:R-:W1:Y:S01]  /*0390*/  SHFL.IDX PT, R3, R0, RZ, 0x1f ;  /* 0x00001fff00037589 */ /* 0x000e6200000e0000 */
[----:B0-----:R-:W-:Y:S01]  /*03a0*/  UMOV UR4, 0x20 ;  /* 0x0000002000047882 */ /* 0x001fe20000000000 */
[----:B------:R-:W-:Y:S01]  /*03b0*/  UMOV UR12, 0x80 ;  /* 0x00000080000c7882 */ /* 0x000fe20000000000 */
[----:B------:R-:W-:Y:S01]  /*03c0*/  NOP ;  /* 0x0000000000007918 */ /* 0x000fe20000000000 */
[----:B------:R0:W0:Y:S01]  /*03d0*/  SHFL.IDX PT, R15, R2, RZ, 0x1f ;  /* 0x00001fff020f7589 */ /* 0x00002200000e0000 */
[----:B------:R-:W-:Y:S01]  /*03e0*/  ULDC.64 UR22, c[0x0][0x208] ;  /* 0x0000820000167ab9 */ /* 0x000fe20000000a00 */
[----:B-----5:R-:W-:-:S02]  /*03f0*/  ISETP.NE.OR P0, PT, R4, RZ, !P0 ;  /* 0x000000ff0400720c */ /* 0x020fc40004705670 */
[----:B-1----:R-:W-:Y:S02]  /*0400*/  ISETP.NE.OR P1, PT, R3, RZ, !P1 ;  /* 0x000000ff0300720c */ /* 0x002fe40004f25670 */
[----:B------:R-:W-:-:S04]  /*0410*/  SHF.R.S32.HI R3, RZ, 0x1f, R8 ;  /* 0x0000001fff037819 */ /* 0x000fc80000011408 */
[----:B------:R-:W-:-:S05]  /*0420*/  LEA.HI R3, R3, R8, RZ, 0x7 ;  /* 0x0000000803037211 */ /* 0x000fca00078f38ff */
[----:B------:R-:W-:Y:S01]  /*0430*/  VOTEU.ALL UP0, P0 ;  /* 0x00000000003f7886 */ /* 0x000fe20000000000 */
[----:B------:R-:W-:Y:S01]  /*0440*/  LOP3.LUT R3, R3, 0xffffff80, RZ, 0xc0, !PT ;  /* 0xffffff8003037812 */ /* 0x000fe200078ec0ff */
[----:B------:R-:W-:-:S03]  /*0450*/  VOTEU.ALL UP1, P1 ;  /* 0x00000000003f7886 */ /* 0x000fc60000820000 */
[----:B------:R-:W1:Y:S01]  /*0460*/  @!UP0 S2UR UR7, SR_CgaCtaId ;  /* 0x00000000000789c3 */ /* 0x000e620000008800 */
[----:B------:R-:W-:Y:S01]  /*0470*/  @!UP0 UMOV UR6, 0x400 ;  /* 0x0000040000068882 */ /* 0x000fe20000000000 */
[----:B------:R-:W-:-:S04]  /*0480*/  @!UP0 UIADD3 UR4, -UR4, 0x100000, URZ ;  /* 0x0010000004048890 */ /* 0x000fc8000fffe13f */
[----:B------:R-:W-:Y:S02]  /*0490*/  @!UP0 USHF.L.U32 UR5, UR4, 0xb, URZ ;  /* 0x0000000b04058899 */ /* 0x000fe4000800063f */
[----:B------:R-:W-:Y:S01]  /*04a0*/  @!UP0 USHF.L.U32 UR4, UR4, 0x1, URZ ;  /* 0x0000000104048899 */ /* 0x000fe2000800063f */
[----:B------:R-:W-:Y:S01]  /*04b0*/  IMAD.IADD R14, R8, 0x1, -R3 ;  /* 0x00000001080e7824 */ /* 0x000fe200078e0a03 */
[----:B------:R-:W-:Y:S01]  /*04c0*/  @!UP1 UMOV UR10, 0x400 ;  /* 0x00000400000a9882 */ /* 0x000fe20000000000 */
[----:B------:R-:W-:Y:S01]  /*04d0*/  VOTEU.ALL UP2, P1 ;  /* 0x00000000003f7886 */ /* 0x000fe20000840000 */
[----:B------:R-:W-:Y:S01]  /*04e0*/  VOTEU.ALL UP3, P1 ;  /* 0x00000000003f7886 */ /* 0x000fe20000860000 */
[----:B------:R-:W-:Y:S01]  /*04f0*/  VOTEU.ALL UP4, P1 ;  /* 0x00000000003f7886 */ /* 0x000fe20000880000 */
[----:B------:R-:W5:Y:S01]  /*0500*/  @!UP1 S2UR UR11, SR_CgaCtaId ;  /* 0x00000000000b99c3 */ /* 0x000f620000008800 */
[----:B------:R-:W-:Y:S01]  /*0510*/  VOTEU.ALL UP5, P1 ;  /* 0x00000000003f7886 */ /* 0x000fe200008a0000 */
[----:B------:R-:W-:Y:S01]  /*0520*/  ISETP.NE.AND P1, PT, RZ, UR16, PT ;  /* 0x00000010ff007c0c */ /* 0x000fe2000bf25270 */
[----:B-1----:R-:W-:-:S02]  /*0530*/  @!UP0 ULEA UR9, UR7, UR6, 0x18 ;  /* 0x0000000607098291 */ /* 0x002fc4000f8ec03f */
[----:B------:R-:W-:-:S04]  /*0540*/  @!UP1 UIADD3 UR6, -UR12, 0x100000, URZ ;  /* 0x001000000c069890 */ /* 0x000fc8000fffe13f */
[----:B------:R-:W-:Y:S02]  /*0550*/  @!UP1 USHF.L.U32 UR7, UR6, 0xb, URZ ;  /* 0x0000000b06079899 */ /* 0x000fe4000800063f */
[----:B------:R-:W-:Y:S01]  /*0560*/  @!UP1 USHF.L.U32 UR6, UR6, 0x1, URZ ;  /* 0x0000000106069899 */ /* 0x000fe2000800063f */
[----:B------:R-:W-:Y:S01]  /*0570*/  VOTEU.ALL UP0, P0 ;  /* 0x00000000003f7886 */ /* 0x000fe20000000000 */
[----:B-----5:R-:W-:Y:S01]  /*0580*/  @!UP1 ULEA UR10, UR11, UR10, 0x18 ;  /* 0x0000000a0b0a9291 */ /* 0x020fe2000f8ec03f */
[----:B------:R-:W-:Y:S01]  /*0590*/  VOTEU.ALL UP1, P0 ;  /* 0x00000000003f7886 */ /* 0x000fe20000020000 */
[----:B------:R-:W1:Y:S02]  /*05a0*/  FENCE.VIEW.ASYNC.S ;  /* 0x00000000000073c6 */ /* 0x000e640000000000 */
[----:B-1----:R-:W2:Y:S02]  /*05b0*/  @!UP0 SYNCS.EXCH.64 URZ, [UR9+0x50], UR4 ;  /* 0x00005004093f85b2 */ /* 0x002ea40008000100 */
[----:B------:R1:W2:Y:S01]  /*05c0*/  @!UP1 SYNCS.EXCH.64 URZ, [UR9+0x58], UR4 ;  /* 0x00005804093f95b2 */ /* 0x0002a20008000100 */
[----:B------:R-:W-:Y:S01]  /*05d0*/  NOP ;  /* 0x0000000000007918 */ /* 0x000fe20000000000 */
[----:B-1----:R-:W-:-:S02]  /*05e0*/  ULDC.64 UR4, c[0x0][0x598] ;  /* 0x0001660000047ab9 */ /* 0x002fc40000000a00 */
[----:B------:R-:W-:Y:S02]  /*05f0*/  ISETP.NE.U32.AND P0, PT, RZ, UR4, PT ;  /* 0x00000004ff007c0c */ /* 0x000fe4000bf05070 */
[----:B------:R1:W2:Y:S02]  /*0600*/  @!UP2 SYNCS.EXCH.64 URZ, [UR10+0x30], UR6 ;  /* 0x000030060a3fa5b2 */ /* 0x0002a40008000100 */
[----:B------:R-:W-:Y:S01]  /*0610*/  ISETP.NE.AND.EX P0, PT, RZ, UR5, PT, P0 ;  /* 0x00000005ff007c0c */ /* 0x000fe2000bf05300 */
[----:B------:R1:W2:Y:S01]  /*0620*/  @!UP3 SYNCS.EXCH.64 URZ, [UR10+0x38], UR6 ;  /* 0x000038060a3fb5b2 */ /* 0x0002a20008000100 */
[----:B------:R1:W2:Y:S01]  /*0630*/  @!UP4 SYNCS.EXCH.64 URZ, [UR10+0x40], UR6 ;  /* 0x000040060a3fc5b2 */ /* 0x0002a20008000100 */
[----:B------:R1:W2:Y:S01]  /*0640*/  @!UP5 SYNCS.EXCH.64 URZ, [UR10+0x48], UR6 ;  /* 0x000048060a3fd5b2 */ /* 0x0002a20008000100 */
[----:B------:R-:W-:Y:S01]  /*0650*/  NOP ;  /* 0x0000000000007918 */ /* 0x000fe20000000000 */
[----:B--234-:R-:W-:Y:S08]  /*0660*/  BAR.SYNC.DEFER_BLOCKING 0x0 ;  /* 0x0000000000007b1d */ /* 0x01cff00000010000 */
[----:B01----:R-:W-:Y:S05]  /*0670*/  @!P0 BRA `(.L_x_3) ;  /* 0x00000000001c8947 */ /* 0x003fea0003800000 */
[----:B------:R-:W0:Y:S02]  /*0680*/  LDC.64 R2, c[0x0][0x598] ;  /* 0x00016600ff027b82 */ /* 0x000e240000000a00 */
[----:B0-----:R-:W2:Y:S02]  /*0690*/  LDG.E.64 R2, desc[UR22][R2.64] ;  /* 0x0000001602027981 */ /* 0x001ea4000c1e1b00 */
[----:B--2---:R-:W-:-:S04]  /*06a0*/  ISETP.NE.U32.AND P0, PT, R2, RZ, PT ;  /* 0x000000ff0200720c */ /* 0x004fc80003f05070 */
[----:B------:R-:W-:-:S13]  /*06b0*/  ISETP.NE.AND.EX P0, PT, R3, RZ, PT, P0 ;  /* 0x000000ff0300720c */ /* 0x000fda0003f05300 */
[----:B------:R-:W-:Y:S05]  /*06c0*/  @!P0 BRA `(.L_x_3) ;  /* 0x0000000000088947 */ /* 0x000fea0003800000 */
[----:B------:R2:W5:Y:S01]  /*06d0*/  LD.E R6, desc[UR22][R2.64] ;  /* 0x0000001602067980 */ /* 0x000562000c101900 */
[----:B------:R-:W-:Y:S05]  /*06e0*/  BRA `(.L_x_4) ;  /* 0x0000000000207947 */ /* 0x000fea0003800000 */
.L_x_3:
[----:B------:R-:W-:Y:S02]  /*06f0*/  ULDC.64 UR4, c[0x0][0x588] ;  /* 0x0001620000047ab9 */ /* 0x000fe40000000a00 */
[----:B------:R-:W-:-:S04]  /*0700*/  ISETP.NE.U32.AND P0, PT, RZ, UR4, PT ;  /* 0x00000004ff007c0c */ /* 0x000fc8000bf05070 */
[----:B------:R-:W-:-:S13]  /*0710*/  ISETP.NE.AND.EX P0, PT, RZ, UR5, PT, P0 ;  /* 0x00000005ff007c0c */ /* 0x000fda000bf05300 */
[----:B------:R-:W-:Y:S05]  /*0720*/  @!P0 BRA `(.L_x_5) ;  /* 0x00000000000c8947 */ /* 0x000fea0003800000 */
[----:B------:R-:W0:Y:S02]  /*0730*/  LDC.64 R6, c[0x0][0x588] ;  /* 0x00016200ff067b82 */ /* 0x000e240000000a00 */
[----:B0-----:R1:W5:Y:S01]  /*0740*/  LDG.E R6, desc[UR22][R6.64] ;  /* 0x0000001606067981 */ /* 0x001362000c1e1900 */
[----:B------:R-:W-:Y:S05]  /*0750*/  BRA `(.L_x_4) ;  /* 0x0000000000047947 */ /* 0x000fea0003800000 */
.L_x_5:
[----:B------:R-:W0:Y:S02]  /*0760*/  LDC R6, c[0x0][0x580] ;  /* 0x00016000ff067b82 */ /* 0x000e240000000800 */
.L_x_4:
[----:B------:R-:W-:Y:S02]  /*0770*/  ULDC.64 UR4, c[0x0][0x5a0] ;  /* 0x0001680000047ab9 */ /* 0x000fe40000000a00 */
[----:B------:R-:W-:-:S04]  /*0780*/  ISETP.NE.U32.AND P0, PT, RZ, UR4, PT ;  /* 0x00000004ff007c0c */ /* 0x000fc8000bf05070 */
[----:B------:R-:W-:-:S13]  /*0790*/  ISETP.NE.AND.EX P0, PT, RZ, UR5, PT, P0 ;  /* 0x00000005ff007c0c */ /* 0x000fda000bf05300 */
[----:B------:R-:W-:Y:S05]  /*07a0*/  @!P0 BRA `(.L_x_6) ;  /* 0x00000000001c8947 */ /* 0x000fea0003800000 */
[----:B--2---:R-:W2:Y:S02]  /*07b0*/  LDC.64 R2, c[0x0][0x5a0] ;  /* 0x00016800ff027b82 */ /* 0x004ea40000000a00 */
[----:B--2---:R-:W2:Y:S02]  /*07c0*/  LDG.E.64 R2, desc[UR22][R2.64] ;  /* 0x0000001602027981 */ /* 0x004ea4000c1e1b00 */
[----:B--2---:R-:W-:-:S04]  /*07d0*/  ISETP.NE.U32.AND P0, PT, R2, RZ, PT ;  /* 0x000000ff0200720c */ /* 0x004fc80003f05070 */
[----:B------:R-:W-:-:S13]  /*07e0*/  ISETP.NE.AND.EX P0, PT, R3, RZ, PT, P0 ;  /* 0x000000ff0300720c */ /* 0x000fda0003f05300 */
[----:B------:R-:W-:Y:S05]  /*07f0*/  @!P0 BRA `(.L_x_6) ;  /* 0x0000000000088947 */ /* 0x000fea0003800000 */
[----:B-1----:R4:W5:Y:S01]  /*0800*/  LD.E R7, desc[UR22][R2.64] ;  /* 0x0000001602077980 */ /* 0x002962000c101900 */
[----:B------:R-:W-:Y:S05]  /*0810*/  BRA `(.L_x_7) ;  /* 0x0000000000207947 */ /* 0x000fea0003800000 */
.L_x_6:
[----:B------:R-:W-:Y:S02]  /*0820*/  ULDC.64 UR4, c[0x0][0x590] ;  /* 0x0001640000047ab9 */ /* 0x000fe40000000a00 */
[----:B------:R-:W-:-:S04]  /*0830*/  ISETP.NE.U32.AND P0, PT, RZ, UR4, PT ;  /* 0x00000004ff007c0c */ /* 0x000fc8000bf05070 */
[----:B------:R-:W-:-:S13]  /*0840*/  ISETP.NE.AND.EX P0, PT, RZ, UR5, PT, P0 ;  /* 0x00000005ff007c0c */ /* 0x000fda000bf05300 */
[----:B------:R-:W-:Y:S05]  /*0850*/  @!P0 BRA `(.L_x_8) ;  /* 0x00000000000c8947 */ /* 0x000fea0003800000 */
[----:B--2---:R-:W1:Y:S02]  /*0860*/  LDC.64 R2, c[0x0][0x590] ;  /* 0x00016400ff027b82 */ /* 0x004e640000000a00 */
[----:B-1----:R3:W5:Y:S01]  /*0870*/  LDG.E R7, desc[UR22][R2.64] ;  /* 0x0000001602077981 */ /* 0x002762000c1e1900 */
[----:B------:R-:W-:Y:S05]  /*0880*/  BRA `(.L_x_7) ;  /* 0x0000000000047947 */ /* 0x000fea0003800000 */
.L_x_8:
[----:B-1----:R-:W1:Y:S02]  /*0890*/  LDC R7, c[0x0][0x584] ;  /* 0x00016100ff077b82 */ /* 0x002e640000000800 */
.L_x_7:
[----:B------:R-:W0:Y:S01]  /*08a0*/  S2UR UR11, SR_CTAID.Y ;  /* 0x00000000000b79c3 */ /* 0x000e220000002600 */
[----:B------:R-:W-:Y:S01]  /*08b0*/  ULDC UR5, c[0x0][0x65c] ;  /* 0x0001970000057ab9 */ /* 0x000fe20000000800 */
[----:B------:R-:W-:Y:S01]  /*08c0*/  UISETP.NE.AND UP0, UPT, UR16, 0x2, UPT ;  /* 0x000000021000788c */ /* 0x000fe2000bf05270 */
[----:B------:R-:W-:Y:S01]  /*08d0*/  PRMT R9, RZ, 0x7610, R9 ;  /* 0x00007610ff097816 */ /* 0x000fe20000000009 */
[----:B------:R-:W-:Y:S01]  /*08e0*/  UISETP.NE.AND UP2, UPT, UR5, 0x1, UPT ;  /* 0x000000010500788c */ /* 0x000fe2000bf45270 */
[----:B------:R-:W-:-:S03]  /*08f0*/  IMAD.MOV.U32 R4, RZ, RZ, -0x1 ;  /* 0xffffffffff047424 */ /* 0x000fc600078e00ff */
[----:B------:R-:W0:Y:S07]  /*0900*/  S2UR UR4, SR_CTAID.X ;  /* 0x00000000000479c3 */ /* 0x000e2e0000002500 */
[----:B------:R-:W-:Y:S01]  /*0910*/  @UP2 ULDC UR14, c[0x0][0x10] ;  /* 0x00000400000e2ab9 */ /* 0x000fe20000000800 */
[----:B------:R-:W-:Y:S01]  /*0920*/  @UP2 UMOV UR7, URZ ;  /* 0x0000003f00072c82 */ /* 0x000fe20008000000 */
[----:B------:R-:W-:Y:S01]  /*0930*/  @UP2 UMOV UR5, URZ ;  /* 0x0000003f00052c82 */ /* 0x000fe20008000000 */
[----:B------:R-:W-:Y:S01]  /*0940*/  @!UP2 ULDC UR10, c[0x0][0xc] ;  /* 0x00000300000aaab9 */ /* 0x000fe20000000800 */
[----:B--234-:R-:W2:Y:S01]  /*0950*/  LDC.64 R2, c[0x0][0x650] ;  /* 0x00019400ff027b82 */ /* 0x01cea20000000a00 */
[----:B0-----:R-:W-:-:S02]  /*0960*/  @UP2 UMOV UR9, UR11 ;  /* 0x0000000b00092c82 */ /* 0x001fc40008000000 */
[----:B------:R-:W-:Y:S01]  /*0970*/  @UP2 UMOV UR6, UR9 ;  /* 0x0000000900062c82 */ /* 0x000fe20008000000 */
[----:B------:R-:W-:Y:S01]  /*0980*/  @!UP2 UMOV UR9, UR11 ;  /* 0x0000000b0009ac82 */ /* 0x000fe20008000000 */
[----:B------:R-:W-:-:S03]  /*0990*/  @UP2 UIMAD.WIDE.U32 UR14, UR4, UR14, UR6 ;  /* 0x0000000e040e22a5 */ /* 0x000fc6000f8e0006 */
[----:B------:R-:W-:Y:S01]  /*09a0*/  ULDC UR6, c[0x0][0xc] ;  /* 0x0000030000067ab9 */ /* 0x000fe20000000800 */
[----:B------:R-:W-:Y:S01]  /*09b0*/  @UP2 UIADD3 UR15, UR15, UR5, URZ ;  /* 0x000000050f0f2290 */ /* 0x000fe2000fffe03f */
[----:B------:R-:W-:Y:S02]  /*09c0*/  ULDC UR7, c[0x0][0x10] ;  /* 0x0000040000077ab9 */ /* 0x000fe40000000800 */
[----:B------:R-:W-:Y:S01]  /*09d0*/  UMOV UR5, URZ ;  /* 0x0000003f00057c82 */ /* 0x000fe20008000000 */
[----:B------:R-:W-:Y:S02]  /*09e0*/  UIMAD.WIDE.U32 UR6, UR6, UR7, URZ ;  /* 0x00000007060672a5 */ /* 0x000fe4000f8e003f */
[----:B------:R-:W-:Y:S01]  /*09f0*/  @!UP2 UIMAD.WIDE.U32 UR10, UR10, UR9, UR4 ;  /* 0x000000090a0aa2a5 */ /* 0x000fe2000f8e0004 */
[----:B------:R-:W-:Y:S02]  /*0a00*/  ULDC UR12, c[0x0][0x14] ;  /* 0x00000500000c7ab9 */ /* 0x000fe40000000800 */
[----:B------:R-:W-:-:S02]  /*0a10*/  UIMAD.WIDE.U32 UR20, UR6, UR12, URZ ;  /* 0x0000000c061472a5 */ /* 0x000fc4000f8e003f */
[----:B------:R-:W-:Y:S02]  /*0a20*/  UIMAD UR7, UR7, UR12, URZ ;  /* 0x0000000c070772a4 */ /* 0x000fe4000f8e023f */
[----:B------:R-:W-:Y:S01]  /*0a30*/  @!UP2 UMOV UR14, UR10 ;  /* 0x0000000a000eac82 */ /* 0x000fe20008000000 */
[----:B------:R-:W-:Y:S01]  /*0a40*/  @!UP2 UMOV UR15, UR11 ;  /* 0x0000000b000fac82 */ /* 0x000fe20008000000 */
[----:B------:R-:W-:Y:S02]  /*0a50*/  UIADD3 UR7, UR21, UR7, URZ ;  /* 0x0000000715077290 */ /* 0x000fe4000fffe03f */
[----:B------:R-:W-:-:S04]  /*0a60*/  UIADD3 UR6, UP1, UR14, UR20, URZ ;  /* 0x000000140e067290 */ /* 0x000fc8000ff3e03f */
[----:B------:R-:W-:Y:S02]  /*0a70*/  UIADD3.X UR10, UR15, UR7, URZ, UP1, !UPT ;  /* 0x000000070f0a7290 */ /* 0x000fe40008ffe43f */
[----:B------:R-:W-:Y:S02]  /*0a80*/  USEL UR6, UR6, UR14, !UP0 ;  /* 0x0000000e06067287 */ /* 0x000fe4000c000000 */
[----:B------:R-:W-:-:S04]  /*0a90*/  USEL UR10, UR10, UR15, !UP0 ;  /* 0x0000000f0a0a7287 */ /* 0x000fc8000c000000 */
[----:B--2---:R-:W-:Y:S01]  /*0aa0*/  ISETP.LE.U32.AND P0, PT, R2, UR6, PT ;  /* 0x0000000602007c0c */ /* 0x004fe2000bf03070 */
[----:B------:R-:W-:Y:S02]  /*0ab0*/  IMAD.MOV.U32 R2, RZ, RZ, -0x1 ;  /* 0xffffffffff027424 */ /* 0x000fe400078e00ff */
[----:B------:R-:W-:Y:S02]  /*0ac0*/  IMAD.U32 R0, RZ, RZ, UR10 ;  /* 0x0000000aff007e24 */ /* 0x000fe4000f8e00ff */
[----:B------:R-:W-:-:S03]  /*0ad0*/  IMAD.U32 R5, RZ, RZ, UR10 ;  /* 0x0000000aff057e24 */ /* 0x000fc6000f8e00ff */
[----:B------:R-:W-:Y:S01]  /*0ae0*/  ISETP.GE.U32.AND.EX P0, PT, R0, R3, PT, P0 ;  /* 0x000000030000720c */ /* 0x000fe20003f06100 */
[----:B------:R-:W-:Y:S02]  /*0af0*/  IMAD.U32 R0, RZ, RZ, UR6 ;  /* 0x00000006ff007e24 */ /* 0x000fe4000f8e00ff */
[----:B------:R-:W-:-:S10]  /*0b00*/  IMAD.MOV.U32 R3, RZ, RZ, -0x1 ;  /* 0xffffffffff037424 */ /* 0x000fd400078e00ff */
[----:B------:R-:W-:Y:S05]  /*0b10*/  @P0 BRA `(.L_x_9) ;  /* 0x0000000400880947 */ /* 0x000fea0003800000 */
[----:B------:R-:W-:Y:S01]  /*0b20*/  I2FP.F32.U32 R2, UR4 ;  /* 0x0000000400027c45 */ /* 0x000fe20008201000 */
[----:B------:R-:W-:Y:S01]  /*0b30*/  ULDC.64 UR18, c[0x0][0x628] ;  /* 0x00018a0000127ab9 */ /* 0x000fe20000000a00 */
[----:B------:R-:W-:Y:S01]  /*0b40*/  ULDC UR6, c[0x0][0x150] ;  /* 0x0000540000067ab9 */ /* 0x000fe20000000800 */
[----:B------:R-:W-:Y:S01]  /*0b50*/  ISETP.NE.U32.AND P0, PT, RZ, UR18, PT ;  /* 0x00000012ff007c0c */ /* 0x000fe2000bf05070 */
[----:B------:R-:W-:Y:S01]  /*0b60*/  ULDC UR25, c[0x0][0x630] ;  /* 0x00018c0000197ab9 */ /* 0x000fe20000000800 */
[----:B------:R-:W-:Y:S01]  /*0b70*/  FMUL R2, R2, UR6 ;  /* 0x0000000602027c20 */ /* 0x000fe20008400000 */
[----:B------:R-:W-:Y:S01]  /*0b80*/  R2UR UR26, R0 ;  /* 0x00000000001a72ca */ /* 0x000fe200000e0000 */
[----:B------:R-:W-:Y:S01]  /*0b90*/  ULDC UR28, c[0x0][0x154] ;  /* 0x00005500001c7ab9 */ /* 0x000fe20000000800 */
[----:B------:R-:W-:Y:S01]  /*0ba0*/  ISETP.NE.AND.EX P0, PT, RZ, UR19, PT, P0 ;  /* 0x00000013ff007c0c */ /* 0x000fe2000bf05300 */
[----:B------:R0:W2:Y:S01]  /*0bb0*/  F2I.U32.TRUNC.NTZ R3, R2 ;  /* 0x0000000200037305 */ /* 0x0000a2000020f000 */
[----:B------:R-:W-:-:S02]  /*0bc0*/  R2UR UR27, R5 ;  /* 0x00000000051b72ca */ /* 0x000fc400000e0000 */
[----:B------:R-:W-:Y:S02]  /*0bd0*/  R2UR UR10, R0 ;  /* 0x00000000000a72ca */ /* 0x000fe400000e0000 */
[----:B------:R-:W-:-:S07]  /*0be0*/  R2UR UR11, R5 ;  /* 0x00000000050b72ca */ /* 0x000fce00000e0000 */
[----:B0-----:R-:W-:Y:S08]  /*0bf0*/  @!P0 BRA `(.L_x_10) ;  /* 0x0000000000308947 */ /* 0x001ff00003800000 */
[----:B------:R-:W-:Y:S01]  /*0c00*/  R2UR UR10, R0 ;  /* 0x00000000000a72ca */ /* 0x000fe200000e0000 */
[----:B------:R-:W-:Y:S01]  /*0c10*/  ULDC UR6, c[0x0][0x634] ;  /* 0x00018d0000067ab9 */ /* 0x000fe20000000800 */
[----:B------:R-:W-:-:S11]  /*0c20*/  R2UR UR12, R5 ;  /* 0x00000000050c72ca */ /* 0x000fd600000e0000 */
[----:B------:R-:W-:-:S04]  /*0c30*/  UIADD3 UR6, UP1, UR10, UR6, URZ ;  /* 0x000000060a067290 */ /* 0x000fc8000ff3e03f */
[----:B------:R-:W-:-:S04]  /*0c40*/  UIADD3.X UR12, URZ, UR12, URZ, UP1, !UPT ;  /* 0x0000000c3f0c7290 */ /* 0x000fc80008ffe43f */
[----:B------:R-:W-:-:S04]  /*0c50*/  UIMAD.WIDE.U32 UR10, UR12, UR18, URZ ;  /* 0x000000120c0a72a5 */ /* 0x000fc8000f8e003f */
[----:B------:R-:W-:Y:S02]  /*0c60*/  UIMAD.WIDE.U32 UR14, UP1, UR6, UR19, UR10 ;  /* 0x00000013060e72a5 */ /* 0x000fe4000f82000a */
[----:B------:R-:W-:Y:S02]  /*0c70*/  UIMAD.WIDE.U32 UR10, UR6, UR18, URZ ;  /* 0x00000012060a72a5 */ /* 0x000fe4000f8e003f */
[----:B------:R-:W-:Y:S02]  /*0c80*/  UIADD3.X UR17, URZ, URZ, URZ, UP1, !UPT ;  /* 0x0000003f3f117290 */ /* 0x000fe40008ffe43f */
[----:B------:R-:W-:Y:S01]  /*0c90*/  UIADD3 URZ, UP1, UR11, UR14, URZ ;  /* 0x0000000e0b3f7290 */ /* 0x000fe2000ff3e03f */
[----:B------:R-:W-:-:S03]  /*0ca0*/  UMOV UR16, UR15 ;  /* 0x0000000f00107c82 */ /* 0x000fc60008000000 */
[----:B------:R-:W-:-:S12]  /*0cb0*/  UIMAD.WIDE.U32.X UR10, UR12, UR19, UR16, UP1 ;  /* 0x000000130c0a72a5 */ /* 0x000fd800088e0410 */
.L_x_10:
[----:B------:R-:W-:Y:S01]  /*0cc0*/  USHF.R.U64 UR5, UR10, UR25, UR11 ;  /* 0x000000190a057299 */ /* 0x000fe2000800120b */
[----:B------:R-:W-:Y:S01]  /*0cd0*/  I2FP.F32.U32 R2, UR9 ;  /* 0x0000000900027c45 */ /* 0x000fe20008201000 */
[----:B------:R-:W-:Y:S01]  /*0ce0*/  USHF.R.U32.HI UR6, URZ, UR25, UR11 ;  /* 0x000000193f067299 */ /* 0x000fe2000801160b */
[----:B--2---:R-:W-:Y:S01]  /*0cf0*/  R2UR UR16, R3 ;  /* 0x00000000031072ca */ /* 0x004fe200000e0000 */
[----:B------:R-:W-:Y:S02]  /*0d00*/  UIADD3 UR19, UP1, URZ, -UR5, URZ ;  /* 0x800000053f137290 */ /* 0x000fe4000ff3e03f */
[----:B------:R-:W-:Y:S01]  /*0d10*/  FMUL R2, R2, UR28 ;  /* 0x0000001c02027c20 */ /* 0x000fe20008400000 */
[----:B------:R-:W-:Y:S01]  /*0d20*/  ULDC.64 UR10, c[0x0][0x620] ;  /* 0x00018800000a7ab9 */ /* 0x000fe20000000a00 */
[----:B------:R-:W-:Y:S01]  /*0d30*/  UIADD3.X UR6, URZ, ~UR6, URZ, UP1, !UPT ;  /* 0x800000063f067290 */ /* 0x000fe20008ffe43f */
[----:B------:R-:W-:Y:S01]  /*0d40*/  UMOV UR14, UR26 ;  /* 0x0000001a000e7c82 */ /* 0x000fe20008000000 */
[----:B------:R-:W-:-:S02]  /*0d50*/  UMOV UR15, UR27 ;  /* 0x0000001b000f7c82 */ /* 0x000fc40008000000 */
[----:B------:R-:W-:Y:S01]  /*0d60*/  UIMAD UR6, UR6, UR10, URZ ;  /* 0x0000000a060672a4 */ /* 0x000fe2000f8e023f */
[----:B------:R-:W0:Y:S01]  /*0d70*/  F2I.U32.TRUNC.NTZ R2, R2 ;  /* 0x0000000200027305 */ /* 0x000e22000020f000 */
[----:B------:R-:W-:Y:S02]  /*0d80*/  UIMAD.WIDE.U32 UR14, UR19, UR10, UR14 ;  /* 0x0000000a130e72a5 */ /* 0x000fe4000f8e000e */
[----:B------:R-:W-:Y:S01]  /*0d90*/  UIMAD UR19, UR19, UR11, UR6 ;  /* 0x0000000b131372a4 */ /* 0x000fe2000f8e0206 */
[----:B------:R-:W-:Y:S01]  /*0da0*/  ULDC UR30, c[0x0][0x658] ;  /* 0x00019600001e7ab9 */ /* 0x000fe20000000800 */
[----:B------:R-:W-:Y:S02]  /*0db0*/  UMOV UR28, 0xffffffff ;  /* 0xffffffff001c7882 */ /* 0x000fe40000000000 */
[----:B------:R-:W-:Y:S01]  /*0dc0*/  UIADD3 UR19, UR15, UR19, URZ ;  /* 0x000000130f137290 */ /* 0x000fe2000fffe03f */
[----:B------:R-:W-:Y:S01]  /*0dd0*/  ULDC UR25, c[0x0][0x618] ;  /* 0x0001860000197ab9 */ /* 0x000fe20000000800 */
[----:B------:R-:W-:Y:S01]  /*0de0*/  ULDC.64 UR10, c[0x0][0x640] ;  /* 0x00019000000a7ab9 */ /* 0x000fe20000000a00 */
[----:B------:R-:W-:Y:S01]  /*0df0*/  USHF.L.U32 UR15, UR28, UR30, URZ ;  /* 0x0000001e1c0f7299 */ /* 0x000fe2000800063f */
[----:B------:R-:W-:Y:S01]  /*0e00*/  ISETP.NE.U32.AND P0, PT, RZ, UR10, PT ;  /* 0x0000000aff007c0c */ /* 0x000fe2000bf05070 */
[----:B------:R-:W-:-:S02]  /*0e10*/  USHF.R.U64 UR28, UR14, UR25, UR19 ;  /* 0x000000190e1c7299 */ /* 0x000fc40008001213 */
[----:B------:R-:W-:Y:S01]  /*0e20*/  USHF.R.U32.HI UR14, URZ, UR25, UR19 ;  /* 0x000000193f0e7299 */ /* 0x000fe20008011613 */
[----:B0-----:R-:W-:Y:S01]  /*0e30*/  R2UR UR18, R2 ;  /* 0x00000000021272ca */ /* 0x001fe200000e0000 */
[----:B------:R-:W-:Y:S01]  /*0e40*/  ULDC UR27, c[0x0][0x608] ;  /* 0x00018200001b7ab9 */ /* 0x000fe20000000800 */
[----:B------:R-:W-:Y:S01]  /*0e50*/  ISETP.NE.AND.EX P0, PT, RZ, UR11, PT, P0 ;  /* 0x0000000bff007c0c */ /* 0x000fe2000bf05300 */
[----:B------:R-:W-:Y:S02]  /*0e60*/  USHF.R.U64 UR32, UR28, UR27, UR14 ;  /* 0x0000001b1c207299 */ /* 0x000fe4000800120e */
[----:B------:R-:W-:Y:S01]  /*0e70*/  USHF.R.U32.HI UR14, URZ, UR27, UR14 ;  /* 0x0000001b3f0e7299 */ /* 0x000fe2000801160e */
[----:B------:R-:W-:Y:S01]  /*0e80*/  UMOV UR26, 0x1 ;  /* 0x00000001001a7882 */ /* 0x000fe20000000000 */
[----:B------:R-:W-:Y:S02]  /*0e90*/  UIADD3 UR16, -UR16, URZ, URZ ;  /* 0x0000003f10107290 */ /* 0x000fe4000fffe13f */
[----:B------:R-:W-:-:S02]  /*0ea0*/  USHF.R.U64 UR33, UR32, UR30, UR14 ;  /* 0x0000001e20217299 */ /* 0x000fc4000800120e */
[----:B------:R-:W-:Y:S01]  /*0eb0*/  USHF.L.U32 UR25, UR26, UR30, URZ ;  /* 0x0000001e1a197299 */ /* 0x000fe2000800063f */
[----:B------:R-:W-:Y:S01]  /*0ec0*/  ULDC UR17, c[0x0][0x144] ;  /* 0x0000510000117ab9 */ /* 0x000fe20000000800 */
[----:B------:R-:W-:Y:S01]  /*0ed0*/  ULDC UR6, c[0x0][0x600] ;  /* 0x0001800000067ab9 */ /* 0x000fe20000000800 */
[----:B------:R-:W-:Y:S02]  /*0ee0*/  ULOP3.LUT UR26, URZ, UR15, URZ, 0x33, !UPT ;  /* 0x0000000f3f1a7292 */ /* 0x000fe4000f8e333f */
[----:B------:R-:W-:Y:S02]  /*0ef0*/  USHF.R.U32.HI UR15, URZ, UR30, UR14 ;  /* 0x0000001e3f0f7299 */ /* 0x000fe4000801160e */
[----:B------:R-:W-:Y:S02]  /*0f00*/  UIADD3 UR12, UR6, -0x1, URZ ;  /* 0xffffffff060c7890 */ /* 0x000fe4000fffe03f */
[----:B------:R-:W-:Y:S02]  /*0f10*/  UIADD3 UR29, -UR18, URZ, URZ ;  /* 0x0000003f121d7290 */ /* 0x000fe4000fffe13f */
[----:B------:R-:W-:Y:S01]  /*0f20*/  UIMAD UR4, UR17, UR16, UR4 ;  /* 0x00000010110472a4 */ /* 0x000fe2000f8e0204 */
[----:B------:R-:W-:Y:S01]  /*0f30*/  ULDC UR34, c[0x0][0x148] ;  /* 0x0000520000227ab9 */ /* 0x000fe20000000800 */
[----:B------:R-:W-:Y:S01]  /*0f40*/  ULDC UR30, c[0x0][0x648] ;  /* 0x00019200001e7ab9 */ /* 0x000fe20000000800 */
[----:B------:R-:W-:Y:S01]  /*0f50*/  ULDC UR31, c[0x0][0x638] ;  /* 0x00018e00001f7ab9 */ /* 0x000fe20000000800 */
[----:B------:R-:W-:Y:S01]  /*0f60*/  UMOV UR14, UR33 ;  /* 0x00000021000e7c82 */ /* 0x000fe20008000000 */
[----:B------:R-:W-:Y:S07]  /*0f70*/  @!P0 BRA `(.L_x_11) ;  /* 0x0000000000308947 */ /* 0x000fee0003800000 */
[----:B------:R-:W-:Y:S02]  /*0f80*/  ULDC UR18, c[0x0][0x64c] ;  /* 0x0001930000127ab9 */ /* 0x000fe40000000800 */
        /* <DEDUP_REMOVED lines=8> */
[----:B------:R-:W-:-:S07]  /*1010*/  UIMAD.WIDE.U32.X UR10, UR27, UR11, UR18, UP1 ;  /* 0x0000000b1b0a72a5 */ /* 0x000fce00088e0412 */
[----:B------:R-:W-:Y:S01]  /*1020*/  UMOV UR14, UR10 ;  /* 0x0000000a000e7c82 */ /* 0x000fe20008000000 */
[----:B------:R-:W-:-:S05]  /*1030*/  UMOV UR15, UR11 ;  /* 0x0000000b000f7c82 */ /* 0x000fca0008000000 */
.L_x_11:
[----:B------:R-:W-:Y:S01]  /*1040*/  USHF.R.U64 UR10, UR14, UR30, UR15 ;  /* 0x0000001e0e0a7299 */ /* 0x000fe2000800120f */
[----:B------:R-:W-:Y:S01]  /*1050*/  IMAD.MOV.U32 R9, RZ, RZ, 0x1 ;  /* 0x00000001ff097424 */ /* 0x000fe200078e00ff */
[----:B------:R-:W-:Y:S01]  /*1060*/  @UP2 UIMAD UR4, UR34, UR29, UR9 ;  /* 0x0000001d220422a4 */ /* 0x000fe2000f8e0209 */
[----:B------:R-:W-:Y:S01]  /*1070*/  IMAD.U32 R4, RZ, RZ, UR5 ;  /* 0x00000005ff047e24 */ /* 0x000fe2000f8e00ff */
[----:B------:R-:W-:Y:S02]  /*1080*/  ULOP3.LUT UR26, UR32, UR26, URZ, 0xc0, !UPT ;  /* 0x0000001a201a7292 */ /* 0x000fe4000f8ec03f */
[----:B------:R-:W-:Y:S02]  /*1090*/  UIADD3 UR9, -UR10, URZ, URZ ;  /* 0x0000003f0a097290 */ /* 0x000fe4000fffe13f */
[----:B------:R-:W-:Y:S02]  /*10a0*/  ULOP3.LUT UR12, UR28, UR12, URZ, 0xc0, !UPT ;  /* 0x0000000c1c0c7292 */ /* 0x000fe4000f8ec03f */
[----:B------:R-:W-:-:S02]  /*10b0*/  UIMAD UR25, UR25, UR10, UR26 ;  /* 0x0000000a191972a4 */ /* 0x000fc4000f8e021a */
[----:B------:R-:W-:Y:S01]  /*10c0*/  UIMAD UR9, UR9, UR31, UR33 ;  /* 0x0000001f090972a4 */ /* 0x000fe2000f8e0221 */
[----:B------:R-:W-:Y:S02]  /*10d0*/  ULDC UR10, c[0x0][0x610] ;  /* 0x00018400000a7ab9 */ /* 0x000fe40000000800 */
[----:B------:R-:W-:Y:S02]  /*10e0*/  UIMAD UR4, UR25, UR10, UR4 ;  /* 0x0000000a190472a4 */ /* 0x000fe4000f8e0204 */
[----:B------:R-:W-:-:S04]  /*10f0*/  UIMAD UR9, UR9, UR6, UR12 ;  /* 0x00000006090972a4 */ /* 0x000fc8000f8e020c */
[----:B------:R-:W-:Y:S02]  /*1100*/  USEL UR6, UR9, UR4, !UP2 ;  /* 0x0000000409067287 */ /* 0x000fe4000d000000 */
[----:B------:R-:W-:-:S04]  /*1110*/  USEL UR4, UR4, UR9, !UP2 ;  /* 0x0000000904047287 */ /* 0x000fc8000d000000 */
[----:B------:R-:W-:Y:S02]  /*1120*/  IMAD.U32 R3, RZ, RZ, UR6 ;  /* 0x00000006ff037e24 */ /* 0x000fe4000f8e00ff */
[----:B------:R-:W-:-:S07]  /*1130*/  IMAD.U32 R2, RZ, RZ, UR4 ;  /* 0x00000004ff027e24 */ /* 0x000fce000f8e00ff */
.L_x_9:
[----:B------:R-:W-:Y:S02]  /*1140*/  ULDC UR4, c[0x0][0x28c] ;  /* 0x0000a30000047ab9 */ /* 0x000fe40000000800 */
[----:B------:R-:W-:-:S04]  /*1150*/  UIADD3 UR4, UR4, 0x3f, URZ ;  /* 0x0000003f04047890 */ /* 0x000fc8000fffe03f */
[----:B------:R-:W-:-:S04]  /*1160*/  USHF.R.S32.HI UR5, URZ, 0x1f, UR4 ;  /* 0x0000001f3f057899 */ /* 0x000fc80008011404 */
[----:B------:R-:W-:-:S04]  /*1170*/  ULEA.HI UR5, UR5, UR4, URZ, 0x6 ;  /* 0x0000000405057291 */ /* 0x000fc8000f8f303f */
[----:B------:R-:W-:Y:S01]  /*1180*/  USHF.R.S32.HI UR14, URZ, 0x6, UR5 ;  /* 0x000000063f0e7899 */ /* 0x000fe20008011405 */
[----:B------:R-:W-:Y:S11]  /*1190*/  @!P1 BRA `(.L_x_12) ;  /* 0x0000004400389947 */ /* 0x000ff60003800000 */
[----:B------:R-:W-:-:S06]  /*11a0*/  UISETP.GT.U32.AND UP1, UPT, UR24, 0x1, UPT ;  /* 0x000000011800788c */ /* 0x000fcc000bf24070 */
[----:B------:R-:W-:-:S13]  /*11b0*/  PLOP3.LUT P0, PT, PT, PT, UP1, 0x80, 0x0 ;  /* 0x000000000000781c */ /* 0x000fda0003f0f018 */
[----:B------:R-:W-:Y:S05]  /*11c0*/  @P0 EXIT ;  /* 0x000000000000094d */ /* 0x000fea0003800000 */
.L_x_13:
[----:B------:R-:W-:-:S08]  /*11d0*/  NOP ;  /* 0x0000000000007918 */ /* 0x000fd00000000000 */
[----:B------:R-:W0:Y:S02]  /*11e0*/  USETMAXREG.TRY_ALLOC.CTAPOOL UP1, 0xe8 ;  /* 0x000000e8000079c8 */ /* 0x000e240008020600 */
[----:B0-----:R-:W-:-:S13]  /*11f0*/  PLOP3.LUT P0, PT, PT, PT, UP1, 0x80, 0x0 ;  /* 0x000000000000781c */ /* 0x001fda0003f0f018 */
[----:B------:R-:W-:Y:S05]  /*1200*/  @!P0 BRA `(.L_x_13) ;  /* 0xfffffffc00f08947 */ /* 0x000fea000383ffff */
[----:B------:R-:W-:-:S13]  /*1210*/  LOP3.LUT P0, RZ, R9, 0xff, RZ, 0xc0, !PT ;  /* 0x000000ff09ff7812 */ /* 0x000fda000780c0ff */
[----:B------:R-:W-:Y:S05]  /*1220*/  @!P0 EXIT ;  /* 0x000000000000894d */ /* 0x000fea0003800000 */
[----:B------:R-:W0:Y:S01]  /*1230*/  S2UR UR5, SR_CgaCtaId ;  /* 0x00000000000579c3 */ /* 0x000e220000008800 */
[----:B------:R-:W-:Y:S01]  /*1240*/  SHF.R.S32.HI R9, RZ, 0x1f, R14 ;  /* 0x0000001fff097819 */ /* 0x000fe2000001140e */
[----:B------:R-:W-:Y:S01]  /*1250*/  USHF.R.U32.HI UR4, URZ, 0x1, UR14 ;  /* 0x000000013f047899 */ /* 0x000fe2000801160e */
[----:B------:R-:W-:Y:S02]  /*1260*/  UMOV UR12, 0x400 ;  /* 0x00000400000c7882 */ /* 0x000fe40000000000 */
[CC--:B------:R-:W-:Y:S01]  /*1270*/  LEA.HI R8, R9.reuse, R14.reuse, RZ, 0x2 ;  /* 0x0000000e09087211 */ /* 0x0c0fe200078f10ff */
[----:B------:R-:W-:Y:S01]  /*1280*/  ULOP3.LUT UR15, UR14, 0x1, URZ, 0xc0, !UPT ;  /* 0x000000010e0f7892 */ /* 0x000fe2000f8ec03f */
[----:B------:R-:W-:Y:S01]  /*1290*/  LEA.HI R12, R9, R14, RZ, 0x5 ;  /* 0x0000000e090c7211 */ /* 0x000fe200078f28ff */
[----:B------:R-:W-:Y:S01]  /*12a0*/  ULOP3.LUT UR4, UR4, 0x1, URZ, 0xc0, !UPT ;  /* 0x0000000104047892 */ /* 0x000fe2000f8ec03f */
[--C-:B------:R-:W-:Y:S01]  /*12b0*/  SHF.R.S32.HI R11, RZ, 0x2, R8.reuse ;  /* 0x00000002ff0b7819 */ /* 0x100fe20000011408 */
[----:B------:R-:W-:Y:S01]  /*12c0*/  USEL UR15, UR15, URZ, !UP0 ;  /* 0x0000003f0f0f7287 */ /* 0x000fe2000c000000 */
[----:B------:R-:W-:Y:S01]  /*12d0*/  SHF.R.S32.HI R10, RZ, 0x1f, R8 ;  /* 0x0000001fff0a7819 */ /* 0x000fe20000011408 */
[----:B------:R-:W-:Y:S01]  /*12e0*/  UISETP.EQ.U32.AND UP0, UPT, UR4, 0x1, !UP0 ;  /* 0x000000010400788c */ /* 0x000fe2000c702070 */
[----:B------:R-:W-:Y:S01]  /*12f0*/  LOP3.LUT R9, R8, 0xfffffffc, RZ, 0xc0, !PT ;  /* 0xfffffffc08097812 */ /* 0x000fe200078ec0ff */
[----:B------:R-:W-:Y:S01]  /*1300*/  UISETP.LT.AND UP1, UPT, UR14, 0x1, UPT ;  /* 0x000000010e00788c */ /* 0x000fe2000bf21270 */
[----:B------:R-:W-:Y:S01]  /*1310*/  LEA.HI R10, R10, R11, RZ, 0x3 ;  /* 0x0000000b0a0a7211 */ /* 0x000fe200078f18ff */
[----:B------:R-:W-:Y:S01]  /*1320*/  ULDC UR6, c[0x0][0x284] ;  /* 0x0000a10000067ab9 */ /* 0x000fe20000000800 */
[----:B------:R-:W-:Y:S01]  /*1330*/  ULOP3.LUT UR27, UR13, 0x1, URZ, 0xfc, !UPT ;  /* 0x000000010d1b7892 */ /* 0x000fe2000f8efc3f */
[----:B------:R-:W-:Y:S01]  /*1340*/  IMAD.IADD R14, R14, 0x1, -R9 ;  /* 0x000000010e0e7824 */ /* 0x000fe200078e0a09 */
[----:B------:R-:W-:Y:S01]  /*1350*/  LOP3.LUT R8, R10, 0xfffffff8, RZ, 0xc0, !PT ;  /* 0xfffffff80a087812 */ /* 0x000fe200078ec0ff */
[----:B------:R-:W-:Y:S01]  /*1360*/  VIADD R10, R15, 0xffffffff ;  /* 0xffffffff0f0a7836 */ /* 0x000fe20000000000 */
[----:B------:R-:W-:-:S02]  /*1370*/  USEL UR16, UR14, 0x1, UP1 ;  /* 0x000000010e107887 */ /* 0x000fc40008800000 */
[----:B------:R-:W-:Y:S01]  /*1380*/  USEL UR17, URZ, 0x1, !UP0 ;  /* 0x000000013f117887 */ /* 0x000fe2000c000000 */
[----:B------:R-:W-:Y:S01]  /*1390*/  IMAD.IADD R8, R11, 0x1, -R8 ;  /* 0x000000010b087824 */ /* 0x000fe200078e0a08 */
[----:B0-----:R-:W-:Y:S01]  /*13a0*/  ULEA UR12, UR5, UR12, 0x18 ;  /* 0x0000000c050c7291 */ /* 0x001fe2000f8ec03f */
[C---:B------:R-:W-:Y:S01]  /*13b0*/  ISETP.NE.AND P0, PT, R10.reuse, RZ, PT ;  /* 0x000000ff0a00720c */ /* 0x040fe20003f05270 */
[----:B------:R-:W-:Y:S01]  /*13c0*/  IMAD.SHL.U32 R10, R10, 0x8, RZ ;  /* 0x000000080a0a7824 */ /* 0x000fe200078e00ff */
[----:B------:R-:W-:Y:S01]  /*13d0*/  SHF.R.S32.HI R11, RZ, 0x5, R12 ;  /* 0x00000005ff0b7819 */ /* 0x000fe2000001140c */
[----:B------:R-:W-:Y:S01]  /*13e0*/  UIADD3 UR4, UR12, 0x2100, URZ ;  /* 0x000021000c047890 */ /* 0x000fe2000fffe03f */
[--C-:B------:R-:W-:Y:S01]  /*13f0*/  SHF.R.S32.HI R9, RZ, 0x1f, R8.reuse ;  /* 0x0000001fff097819 */ /* 0x100fe20000011408 */
[----:B------:R-:W-:Y:S01]  /*1400*/  UIADD3 UR5, UR12, 0x100, URZ ;  /* 0x000001000c057890 */ /* 0x000fe2000fffe03f */
[----:B------:R-:W-:Y:S01]  /*1410*/  LOP3.LUT R10, R10, 0x8, RZ, 0xc0, !PT ;  /* 0x000000080a0a7812 */ /* 0x000fe200078ec0ff */
[----:B------:R-:W-:Y:S01]  /*1420*/  UIADD3 UR32, UR12, 0x30, URZ ;  /* 0x000000300c207890 */ /* 0x000fe2000fffe03f */
[C-C-:B------:R-:W-:Y:S01]  /*1430*/  IMAD R19, R11.reuse, -0x10, -R8.reuse ;  /* 0xfffffff00b137824 */ /* 0x140fe200078e0a08 */
[----:B------:R-:W-:Y:S01]  /*1440*/  USHF.R.U32.HI UR4, URZ, 0x4, UR4 ;  /* 0x000000043f047899 */ /* 0x000fe20008011604 */
[----:B------:R-:W-:Y:S01]  /*1450*/  IMAD.WIDE R8, R11, 0x10, R8 ;  /* 0x000000100b087825 */ /* 0x000fe200078e0208 */
[----:B------:R-:W-:Y:S01]  /*1460*/  USHF.R.U32.HI UR5, URZ, 0x4, UR5 ;  /* 0x000000043f057899 */ /* 0x000fe20008011605 */
[----:B------:R-:W-:Y:S01]  /*1470*/  SEL R84, RZ, 0x1, P0 ;  /* 0x00000001ff547807 */ /* 0x000fe20000000000 */
[----:B------:R-:W-:Y:S01]  /*1480*/  ULOP3.LUT UR4, UR4, 0x3fff, URZ, 0xc0, !UPT ;  /* 0x00003fff04047892 */ /* 0x000fe2000f8ec03f */
[----:B------:R-:W-:Y:S01]  /*1490*/  LEA R15, R15, UR32, 0x3 ;  /* 0x000000200f0f7c11 */ /* 0x000fe2000f8e18ff */
[----:B------:R-:W-:Y:S01]  /*14a0*/  ULOP3.LUT UR5, UR5, 0x3fff, URZ, 0xc0, !UPT ;  /* 0x00003fff05057892 */ /* 0x000fe2000f8ec03f */
[C---:B------:R-:W-:Y:S01]  /*14b0*/  LOP3.LUT R85, R10.reuse, 0x8, RZ, 0x3c, !PT ;  /* 0x000000080a557812 */ /* 0x040fe200078e3cff */
[----:B------:R-:W-:Y:S01]  /*14c0*/  VIADD R19, R19, UR6 ;  /* 0x0000000613137c36 */ /* 0x000fe20008000000 */
[----:B------:R-:W-:Y:S01]  /*14d0*/  LOP3.LUT R18, R10, 0x18, RZ, 0x3c, !PT ;  /* 0x000000180a127812 */ /* 0x000fe200078e3cff */
[----:B------:R-:W-:-:S02]  /*14e0*/  UIADD3 UR16, -UR16, UR14, URZ ;  /* 0x0000000e10107290 */ /* 0x000fc4000fffe13f */
[----:B------:R-:W-:Y:S02]  /*14f0*/  ULOP3.LUT UR18, UR4, 0x10000, URZ, 0xfc, !UPT ;  /* 0x0001000004127892 */ /* 0x000fe4000f8efc3f */
[----:B------:R-:W-:-:S12]  /*1500*/  ULOP3.LUT UR19, UR5, 0x10000, URZ, 0xfc, !UPT ;  /* 0x0001000005137892 */ /* 0x000fd8000f8efc3f */
.L_x_104:
[----:B------:R-:W-:Y:S01]  /*1510*/  SHF.L.U32 R10, R84, 0x1f, RZ ;  /* 0x0000001f540a7819 */ /* 0x000fe200000006ff */
[----:B------:R-:W0:Y:S01]  /*1520*/  LDC R11, c[0x0][0x28c] ;  /* 0x0000a300ff0b7b82 */ /* 0x000e220000000800 */
[----:B------:R-:W-:Y:S01]  /*1530*/  UMOV UR4, URZ ;  /* 0x0000003f00047c82 */ /* 0x000fe20008000000 */
[----:B------:R-:W-:Y:S01]  /*1540*/  UMOV UR24, UR15 ;  /* 0x0000000f00187c82 */ /* 0x000fe20008000000 */
[----:B--2---:R-:W2:Y:S01]  /*1550*/  SYNCS.PHASECHK.TRANS64.TRYWAIT P0, [R15+URZ+-0x8], R10 ;  /* 0xfffff80a0f0075a7 */ /* 0x004ea2000800017f */
[----:B0-----:R-:W-:Y:S01]  /*1560*/  ISETP.GE.AND P1, PT, R11, 0x1, PT ;  /* 0x000000010b00780c */ /* 0x001fe20003f26270 */
[----:B--234-:R-:W-:-:S12]  /*1570*/  @!P0 BRA `(.L_x_14) ;  /* 0x0000004c00e88947 */ /* 0x01cfd80003800000 */
.L_x_124:
[----:B------:R-:W-:Y:S01]  /*1580*/  UMOV UR5, URZ ;  /* 0x0000003f00057c82 */ /* 0x000fe20008000000 */
[----:B------:R-:W-:Y:S01]  /*1590*/  UMOV UR6, URZ ;  /* 0x0000003f00067c82 */ /* 0x000fe20008000000 */
[----:B------:R-:W-:Y:S02]  /*15a0*/  CS2R R20, SRZ ;  /* 0x0000000000147805 */ /* 0x000fe4000001ff00 */
[----:B------:R-:W-:Y:S02]  /*15b0*/  CS2R R22, SRZ ;  /* 0x0000000000167805 */ /* 0x000fe4000001ff00 */
[----:B------:R-:W-:Y:S02]  /*15c0*/  CS2R R56, SRZ ;  /* 0x0000000000387805 */ /* 0x000fe4000001ff00 */
[----:B------:R-:W-:Y:S02]  /*15d0*/  CS2R R58, SRZ ;  /* 0x00000000003a7805 */ /* 0x000fe4000001ff00 */
[----:B------:R-:W-:-:S02]  /*15e0*/  CS2R R60, SRZ ;  /* 0x00000000003c7805 */ /* 0x000fc4000001ff00 */
[----:B------:R-:W-:Y:S02]  /*15f0*/  CS2R R62, SRZ ;  /* 0x00000000003e7805 */ /* 0x000fe4000001ff00 */
        /* <DEDUP_REMOVED lines=9> */
[----:B------:R-:W-:Y:S01]  /*1690*/  CS2R R82, SRZ ;  /* 0x0000000000527805 */ /* 0x000fe2000001ff00 */
[----:B------:R-:W-:Y:S01]  /*16a0*/  IMAD.U32 R13, RZ, RZ, UR17 ;  /* 0x00000011ff0d7e24 */ /* 0x000fe2000f8e00ff */
        /* <DEDUP_REMOVED lines=15> */
[----:B------:R-:W-:Y:S01]  /*17a0*/  CS2R R54, SRZ ;  /* 0x0000000000367805 */ /* 0x000fe2000001ff00 */
[----:B------:R-:W-:Y:S06]  /*17b0*/  @!P1 BRA `(.L_x_15) ;  /* 0x00000004005c9947 */ /* 0x000fec0003800000 */
[----:B------:R-:W-:-:S06]  /*17c0*/  UISETP.NE.AND UP0, UPT, UR27, 0x3, UPT ;  /* 0x000000031b00788c */ /* 0x000fcc000bf05270 */
[----:B------:R-:W-:-:S13]  /*17d0*/  PLOP3.LUT P1, PT, PT, PT, UP0, 0x80, 0x0 ;  /* 0x000000000000781c */ /* 0x000fda0003f2f008 */
[----:B------:R-:W-:Y:S05]  /*17e0*/  @!P1 BRA `(.L_x_16) ;  /* 0x0000000000049947 */ /* 0x000fea0003800000 */
[----:B------:R-:W-:Y:S01]  /*17f0*/  BPT.TRAP 0x1 ;  /* 0x000000040000795c */ /* 0x000fe20000300000 */
.L_x_16:
[----:B------:R-:W-:Y:S01]  /*1800*/  ULEA UR4, UR15, UR12, 0x3 ;  /* 0x0000000c0f047291 */ /* 0x000fe2000f8e183f */
[----:B0-----:R-:W-:-:S05]  /*1810*/  IMAD.U32 R10, RZ, RZ, UR17 ;  /* 0x00000011ff0a7e24 */ /* 0x001fca000f8e00ff */
[----:B------:R-:W-:-:S04]  /*1820*/  SHF.L.U32 R10, R10, 0x1f, RZ ;  /* 0x0000001f0a0a7819 */ /* 0x000fc800000006ff */
[----:B------:R0:W2:Y:S01]  /*1830*/  SYNCS.PHASECHK.TRANS64.TRYWAIT P0, [UR4], R10 ;  /* 0x0000000aff0075a7 */ /* 0x0000a20008000144 */
[----:B------:R-:W-:Y:S05]  /*1840*/  @!P1 BRA `(.L_x_17) ;  /* 0x0000000000049947 */ /* 0x000fea0003800000 */
[----:B------:R-:W-:Y:S01]  /*1850*/  BPT.TRAP 0x1 ;  /* 0x000000040000795c */ /* 0x000fe20000300000 */
.L_x_17:
[----:B--2---:R-:W-:Y:S05]  /*1860*/  @P0 BRA `(.L_x_18) ;  /* 0x0000000000080947 */ /* 0x004fea0003800000 */
[----:B------:R-:W2:Y:S02]  /*1870*/  SYNCS.PHASECHK.TRANS64.TRYWAIT P0, [UR4], R10 ;  /* 0x0000000aff0075a7 */ /* 0x000ea40008000144 */
[----:B--2---:R-:W-:Y:S05]  /*1880*/  @!P0 BRA `(.L_x_19) ;  /* 0x0000004c00388947 */ /* 0x004fea0003800000 */
.L_x_18:
[----:B------:R-:W-:Y:S01]  /*1890*/  ULEA UR8, UR15, UR19, 0x8 ;  /* 0x000000130f087291 */ /* 0x000fe2000f8e403f */
[----:B------:R-:W-:Y:S01]  /*18a0*/  WARPGROUP.ARRIVE ;  /* 0x00000000000079c5 */ /* 0x000fe20000000000 */
[----:B------:R-:W-:Y:S01]  /*18b0*/  ULEA UR10, UR15, UR18, 0x8 ;  /* 0x000000120f0a7291 */ /* 0x000fe2000f8e403f */
[----:B------:R-:W-:Y:S01]  /*18c0*/  CS2R R20, SRZ ;  /* 0x0000000000147805 */ /* 0x000fe2000001ff00 */
[----:B------:R-:W-:Y:S01]  /*18d0*/  UMOV UR9, 0x80000020 ;  /* 0x8000002000097882 */ /* 0x000fe20000000000 */
[----:B------:R-:W-:Y:S01]  /*18e0*/  UMOV UR11, 0x80000020 ;  /* 0x80000020000b7882 */ /* 0x000fe20000000000 */
[----:B------:R-:W-:Y:S01]  /*18f0*/  ULDC UR5, c[0x0][0x50c] ;  /* 0x0001430000057ab9 */ /* 0x000fe20000000800 */
[----:B------:R-:W-:Y:S01]  /*1900*/  UMOV UR4, 0x2 ;  /* 0x0000000200047882 */ /* 0x000fe20000000000 */
[----:B------:R-:W-:Y:S01]  /*1910*/  UISETP.NE.AND UP0, UPT, UR5, 0x2, UPT ;  /* 0x000000020500788c */ /* 0x000fe2000bf05270 */
[----:B------:R-:W-:Y:S02]  /*1920*/  CS2R R22, SRZ ;  /* 0x0000000000167805 */ /* 0x000fe4000001ff00 */
[----:B------:R-:W-:Y:S01]  /*1930*/  CS2R R56, SRZ ;  /* 0x0000000000387805 */ /* 0x000fe2000001ff00 */
[----:B------:R-:W-:Y:S01]  /*1940*/  QGMMA.64x64x32.F32.E5M2.E5M2 R24, gdesc[UR8], RZ, !UPT ;  /* 0x00e00000081879f3 */ /* 0x000fe2000c7038ff */
[----:B------:R-:W-:Y:S01]  /*1950*/  USEL UR5, URZ, 0x1, UP0 ;  /* 0x000000013f057887 */ /* 0x000fe20008000000 */
[----:B------:R-:W-:Y:S01]  /*1960*/  CS2R R58, SRZ ;  /* 0x00000000003a7805 */ /* 0x000fe2000001ff00 */
[----:B------:R-:W-:Y:S01]  /*1970*/  UIADD3 UR8, UR8, 0x2, URZ ;  /* 0x0000000208087890 */ /* 0x000fe2000fffe03f */
[----:B------:R-:W-:Y:S01]  /*1980*/  CS2R R60, SRZ ;  /* 0x00000000003c7805 */ /* 0x000fe2000001ff00 */
[----:B------:R-:W-:Y:S01]  /*1990*/  UIADD3 UR10, UR10, 0x2, URZ ;  /* 0x000000020a0a7890 */ /* 0x000fe2000fffe03f */
[----:B------:R-:W-:-:S02]  /*19a0*/  CS2R R62, SRZ ;  /* 0x00000000003e7805 */ /* 0x000fc4000001ff00 */
[----:B------:R-:W-:Y:S01]  /*19b0*/  ISETP.NE.AND P0, PT, RZ, UR5, PT ;  /* 0x00000005ff007c0c */ /* 0x000fe2000bf05270 */
[----:B------:R-:W-:Y:S01]  /*19c0*/  UMOV UR9, 0x80000020 ;  /* 0x8000002000097882 */ /* 0x000fe20000000000 */
[----:B------:R-:W-:Y:S01]  /*19d0*/  UMOV UR11, 0x80000020 ;  /* 0x80000020000b7882 */ /* 0x000fe20000000000 */
        /* <DEDUP_REMOVED lines=10> */
[----:B------:R-:W-:Y:S01]  /*1a80*/  QGMMA.64x64x32.F32.E5M2.E5M2 R24, gdesc[UR8], R24, gsb0 ;  /* 0x00e00000081879f3 */ /* 0x000fe20008003818 */
[----:B------:R-:W-:Y:S05]  /*1a90*/  @!P0 BRA `(.L_x_20) ;  /* 0x0000000000888947 */ /* 0x000fea0003800000 */
[----:B------:R-:W-:Y:S02]  /*1aa0*/  WARPGROUP.DEPBAR.LE gsb0, 0x0 ;  /* 0x00008000000079c5 */ /* 0x000fe40000010000 */
[----:B------:R-:W-:-:S01]  /*1ab0*/  FADD R83, RZ, R24 ;  /* 0x00000018ff537221 */ /* 0x000fc20000000000 */
[----:B------:R-:W-:Y:S01]  /*1ac0*/  FADD R82, RZ, R25 ;  /* 0x00000019ff527221 */ /* 0x000fe20000000000 */
        /* <DEDUP_REMOVED lines=30> */
[----:B------:R-:W-:-:S06]  /*1cb0*/  UMOV UR4, URZ ;  /* 0x0000003f00047c82 */ /* 0x000fcc0008000000 */
.L_x_20:
[----:B------:R-:W-:-:S04]  /*1cc0*/  UIADD3 UR24, UR15, 0x1, URZ ;  /* 0x000000010f187890 */ /* 0x000fc8000fffe03f */
[----:B------:R-:W-:-:S04]  /*1cd0*/  UISETP.NE.AND UP0, UPT, UR24, 0x2, UPT ;  /* 0x000000021800788c */ /* 0x000fc8000bf05270 */
[----:B------:R-:W-:Y:S02]  /*1ce0*/  USEL UR6, URZ, 0x1, UP0 ;  /* 0x000000013f067887 */ /* 0x000fe40008000000 */
[----:B------:R-:W-:Y:S02]  /*1cf0*/  USEL UR24, UR24, URZ, UP0 ;  /* 0x0000003f18187287 */ /* 0x000fe40008000000 */
[----:B------:R-:W-:-:S06]  /*1d00*/  ULOP3.LUT UR6, UR17, UR6, URZ, 0x3c, !UPT ;  /* 0x0000000611067292 */ /* 0x000fcc000f8e3c3f */
[----:B------:R-:W-:Y:S01]  /*1d10*/  IMAD.U32 R13, RZ, RZ, UR6 ;  /* 0x00000006ff0d7e24 */ /* 0x000fe2000f8e00ff */
[----:B------:R-:W-:-:S06]  /*1d20*/  UMOV UR6, 0x1 ;  /* 0x0000000100067882 */ /* 0x000fcc0000000000 */
.L_x_15:
[----:B------:R-:W-:-:S06]  /*1d30*/  UISETP.GE.AND UP0, UPT, UR16, 0x1, UPT ;  /* 0x000000011000788c */ /* 0x000fcc000bf06270 */
[----:B------:R-:W-:-:S13]  /*1d40*/  PLOP3.LUT P0, PT, PT, PT, UP0, 0x80, 0x0 ;  /* 0x000000000000781c */ /* 0x000fda0003f0f008 */
[----:B------:R-:W-:Y:S05]  /*1d50*/  @!P0 BRA `(.L_x_21) ;  /* 0x00000004006c8947 */ /* 0x000fea0003800000 */
[----:B0-2---:R-:W-:Y:S01]  /*1d60*/  IMAD.U32 R10, RZ, RZ, UR16 ;  /* 0x00000010ff0a7e24 */ /* 0x005fe2000f8e00ff */
[----:B------:R-:W-:Y:S01]  /*1d70*/  UMOV UR25, UR15 ;  /* 0x0000000f00197c82 */ /* 0x000fe20008000000 */
[----:B------:R-:W-:-:S05]  /*1d80*/  ULDC UR26, c[0x0][0x50c] ;  /* 0x00014300001a7ab9 */ /* 0x000fca0000000800 */
.L_x_29:
[----:B------:R-:W-:-:S06]  /*1d90*/  UISETP.NE.AND UP0, UPT, UR27, 0x3, UPT ;  /* 0x000000031b00788c */ /* 0x000fcc000bf05270 */
[----:B------:R-:W-:-:S13]  /*1da0*/  PLOP3.LUT P1, PT, PT, PT, UP0, 0x80, 0x0 ;  /* 0x000000000000781c */ /* 0x000fda0003f2f008 */
[----:B0-2---:R-:W-:Y:S05]  /*1db0*/  @!P1 BRA `(.L_x_22) ;  /* 0x0000000000049947 */ /* 0x005fea0003800000 */
[----:B------:R-:W-:Y:S01]  /*1dc0*/  BPT.TRAP 0x1 ;  /* 0x000000040000795c */ /* 0x000fe20000300000 */
.L_x_22:
[----:B------:R-:W-:Y:S01]  /*1dd0*/  ULEA UR8, UR24, UR12, 0x3 ;  /* 0x0000000c18087291 */ /* 0x000fe2000f8e183f */
[----:B------:R-:W-:-:S08]  /*1de0*/  SHF.L.U32 R11, R13, 0x1f, RZ ;  /* 0x0000001f0d0b7819 */ /* 0x000fd000000006ff */
[----:B------:R0:W2:Y:S01]  /*1df0*/  SYNCS.PHASECHK.TRANS64.TRYWAIT P0, [UR8], R11 ;  /* 0x0000000bff0075a7 */ /* 0x0000a20008000148 */
[----:B------:R-:W-:Y:S05]  /*1e00*/  @!P1 BRA `(.L_x_23) ;  /* 0x0000000000049947 */ /* 0x000fea0003800000 */
[----:B------:R-:W-:Y:S01]  /*1e10*/  BPT.TRAP 0x1 ;  /* 0x000000040000795c */ /* 0x000fe20000300000 */
.L_x_23:
[----:B--2---:R-:W-:Y:S05]  /*1e20*/  @P0 BRA `(.L_x_24) ;  /* 0x0000000000080947 */ /* 0x004fea0003800000 */
[----:B------:R-:W2:Y:S02]  /*1e30*/  SYNCS.PHASECHK.TRANS64.TRYWAIT P0, [UR8], R11 ;  /* 0x0000000bff0075a7 */ /* 0x000ea40008000148 */
[----:B--2---:R-:W-:Y:S05]  /*1e40*/  @!P0 BRA `(.L_x_25) ;  /* 0x0000004400e08947 */ /* 0x004fea0003800000 */
.L_x_24:
[----:B------:R-:W-:Y:S01]  /*1e50*/  UISETP.NE.AND UP0, UPT, UR5, URZ, UPT ;  /* 0x0000003f0500728c */ /* 0x000fe2000bf05270 */
[----:B------:R-:W-:Y:S01]  /*1e60*/  WARPGROUP.ARRIVE ;  /* 0x00000000000079c5 */ /* 0x000fe20000000000 */
[----:B------:R-:W-:Y:S02]  /*1e70*/  ULEA UR8, UR24, UR19, 0x8 ;  /* 0x0000001318087291 */ /* 0x000fe4000f8e403f */
[----:B------:R-:W-:Y:S02]  /*1e80*/  USEL UR6, UR6, URZ, !UP0 ;  /* 0x0000003f06067287 */ /* 0x000fe4000c000000 */
[----:B------:R-:W-:Y:S02]  /*1e90*/  ULEA UR10, UR24, UR18, 0x8 ;  /* 0x00000012180a7291 */ /* 0x000fe4000f8e403f */
[----:B------:R-:W-:Y:S01]  /*1ea0*/  UISETP.NE.U32.AND UP0, UPT, UR6, URZ, UPT ;  /* 0x0000003f0600728c */ /* 0x000fe2000bf05070 */
[----:B------:R-:W-:Y:S01]  /*1eb0*/  UMOV UR9, 0x80000020 ;  /* 0x8000002000097882 */ /* 0x000fe20000000000 */
[----:B------:R-:W-:Y:S01]  /*1ec0*/  UMOV UR11, 0x80000020 ;  /* 0x80000020000b7882 */ /* 0x000fe20000000000 */
[----:B------:R-:W-:-:S08]  /*1ed0*/  UIADD3 UR4, UR4, 0x2, URZ ;  /* 0x0000000204047890 */ /* 0x000fd0000fffe03f */
[----:B------:R-:W-:Y:S01]  /*1ee0*/  QGMMA.64x64x32.F32.E5M2.E5M2 R24, gdesc[UR8], R24, UP0 ;  /* 0x00e00000081879f3 */ /* 0x000fe2000bf03818 */
[----:B------:R-:W-:Y:S02]  /*1ef0*/  UIADD3 UR8, UR8, 0x2, URZ ;  /* 0x0000000208087890 */ /* 0x000fe4000fffe03f */
[----:B------:R-:W-:Y:S01]  /*1f00*/  UIADD3 UR10, UR10, 0x2, URZ ;  /* 0x000000020a0a7890 */ /* 0x000fe2000fffe03f */
[----:B------:R-:W-:Y:S01]  /*1f10*/  UMOV UR9, 0x80000020 ;  /* 0x8000002000097882 */ /* 0x000fe20000000000 */
[----:B------:R-:W-:Y:S01]  /*1f20*/  UMOV UR11, 0x80000020 ;  /* 0x80000020000b7882 */ /* 0x000fe20000000000 */
[----:B------:R-:W-:-:S04]  /*1f30*/  UISETP.NE.AND UP0, UPT, UR4, UR26, UPT ;  /* 0x0000001a0400728c */ /* 0x000fc8000bf05270 */
[----:B------:R-:W-:-:S06]  /*1f40*/  USEL UR5, URZ, 0x1, UP0 ;  /* 0x000000013f057887 */ /* 0x000fcc0008000000 */
[----:B------:R-:W-:Y:S01]  /*1f50*/  ISETP.NE.AND P0, PT, RZ, UR5, PT ;  /* 0x00000005ff007c0c */ /* 0x000fe2000bf05270 */
[----:B------:R-:W-:Y:S03]  /*1f60*/  QGMMA.64x64x32.F32.E5M2.E5M2 R24, gdesc[UR8], R24, gsb0 ;  /* 0x00e00000081879f3 */ /* 0x000fe60008003818 */
[----:B------:R-:W-:-:S09]  /*1f70*/  WARPGROUP.DEPBAR.LE gsb0, 0x1 ;  /* 0x00008000000079c5 */ /* 0x000fd20000010100 */
[----:B------:R-:W-:Y:S05]  /*1f80*/  @!P0 BRA `(.L_x_26) ;  /* 0x0000000000888947 */ /* 0x000fea0003800000 */
[----:B------:R-:W-:Y:S02]  /*1f90*/  WARPGROUP.DEPBAR.LE gsb0, 0x0 ;  /* 0x00008000000079c5 */ /* 0x000fe40000010000 */
[----:B------:R-:W-:-:S01]  /*1fa0*/  FADD R83, R24, R83 ;  /* 0x0000005318537221 */ /* 0x000fc20000000000 */
[----:B------:R-:W-:Y:S01]  /*1fb0*/  FADD R82, R25, R82 ;  /* 0x0000005219527221 */ /* 0x000fe20000000000 */
        /* <DEDUP_REMOVED lines=30> */
[----:B------:R-:W-:-:S06]  /*21a0*/  UMOV UR4, URZ ;  /* 0x0000003f00047c82 */ /* 0x000fcc0008000000 */
.L_x_26:
[----:B------:R-:W-:Y:S05]  /*21b0*/  @!P1 BRA `(.L_x_27) ;  /* 0x0000000000049947 */ /* 0x000fea0003800000 */
[----:B------:R-:W-:Y:S01]  /*21c0*/  BPT.TRAP 0x1 ;  /* 0x000000040000795c */ /* 0x000fe20000300000 */
.L_x_27:
[----:B------:R-:W-:Y:S02]  /*21d0*/  UISETP.GT.U32.AND UP0, UPT, UR13, 0x1, UPT ;  /* 0x000000010d00788c */ /* 0x000fe4000bf04070 */
[----:B------:R-:W-:-:S04]  /*21e0*/  ULEA UR6, UR25, UR12, 0x3 ;  /* 0x0000000c19067291 */ /* 0x000fc8000f8e183f */
[----:B------:R-:W-:Y:S01]  /*21f0*/  UIADD3 UR6, UR6, 0x10, URZ ;  /* 0x0000001006067890 */ /* 0x000fe2000fffe03f */
[----:B------:R-:W-:-:S03]  /*2200*/  PLOP3.LUT P0, PT, PT, PT, UP0, 0x80, 0x0 ;  /* 0x000000000000781c */ /* 0x000fc60003f0f008 */
[----:B------:R-:W-:-:S09]  /*2210*/  UPRMT UR6, URZ, 0x654, UR6 ;  /* 0x000006543f067896 */ /* 0x000fd20008000006 */
[----:B------:R-:W-:Y:S01]  /*2220*/  SYNCS.ARRIVE.TRANS64.RED.A1T0 RZ, [UR6], RZ ;  /* 0x000000ffffff79a7 */ /* 0x000fe20008100406 */
[----:B------:R-:W-:Y:S05]  /*2230*/  @P0 BRA `(.L_x_28) ;  /* 0x0000000000040947 */ /* 0x000fea0003800000 */
[----:B------:R-:W-:Y:S01]  /*2240*/  BPT.TRAP 0x1 ;  /* 0x000000040000795c */ /* 0x000fe20000300000 */
.L_x_28:
[----:B------:R-:W-:Y:S01]  /*2250*/  UIADD3 UR24, UR24, 0x1, URZ ;  /* 0x0000000118187890 */ /* 0x000fe2000fffe03f */
[C---:B------:R-:W-:Y:S01]  /*2260*/  ISETP.GT.AND P0, PT, R10.reuse, 0x1, PT ;  /* 0x000000010a00780c */ /* 0x040fe20003f04270 */
[----:B------:R-:W-:Y:S01]  /*2270*/  UIADD3 UR25, UR25, 0x1, URZ ;  /* 0x0000000119197890 */ /* 0x000fe2000fffe03f */
[----:B------:R-:W-:Y:S01]  /*2280*/  VIADD R10, R10, 0xffffffff ;  /* 0xffffffff0a0a7836 */ /* 0x000fe20000000000 */
[----:B------:R-:W-:Y:S02]  /*2290*/  UISETP.NE.AND UP0, UPT, UR24, 0x2, UPT ;  /* 0x000000021800788c */ /* 0x000fe4000bf05270 */
[----:B------:R-:W-:Y:S02]  /*22a0*/  UISETP.NE.AND UP1, UPT, UR25, 0x2, UPT ;  /* 0x000000021900788c */ /* 0x000fe4000bf25270 */
[----:B------:R-:W-:Y:S02]  /*22b0*/  USEL UR6, URZ, 0x1, UP0 ;  /* 0x000000013f067887 */ /* 0x000fe40008000000 */
[----:B------:R-:W-:-:S02]  /*22c0*/  USEL UR24, UR24, URZ, UP0 ;  /* 0x0000003f18187287 */ /* 0x000fc40008000000 */
[----:B------:R-:W-:Y:S02]  /*22d0*/  USEL UR25, UR25, URZ, UP1 ;  /* 0x0000003f19197287 */ /* 0x000fe40008800000 */
[----:B------:R-:W-:Y:S01]  /*22e0*/  LOP3.LUT R13, R13, UR6, RZ, 0x3c, !PT ;  /* 0x000000060d0d7c12 */ /* 0x000fe2000f8e3cff */
[----:B------:R-:W-:Y:S01]  /*22f0*/  UMOV UR6, 0x1 ;  /* 0x0000000100067882 */ /* 0x000fe20000000000 */
[----:B------:R-:W-:Y:S08]  /*2300*/  @P0 BRA `(.L_x_29) ;  /* 0xfffffff800a00947 */ /* 0x000ff0000383ffff */
.L_x_21:
[----:B------:R-:W-:-:S04]  /*2310*/  UISETP.NE.AND UP0, UPT, UR4, URZ, UPT ;  /* 0x0000003f0400728c */ /* 0x000fc8000bf05270 */
[----:B------:R-:W-:-:S06]  /*2320*/  USEL UR4, URZ, 0x1, !UP0 ;  /* 0x000000013f047887 */ /* 0x000fcc000c000000 */
[----:B------:R-:W-:-:S13]  /*2330*/  ISETP.NE.AND P0, PT, RZ, UR4, PT ;  /* 0x00000004ff007c0c */ /* 0x000fda000bf05270 */
[----:B------:R-:W-:Y:S05]  /*2340*/  @!P0 BRA `(.L_x_30) ;  /* 0x0000000000848947 */ /* 0x000fea0003800000 */
[----:B------:R-:W-:Y:S02]  /*2350*/  WARPGROUP.DEPBAR.LE gsb0, 0x0 ;  /* 0x00008000000079c5 */ /* 0x000fe40000010000 */
[----:B------:R-:W-:Y:S01]  /*2360*/  FADD R83, R24, R83 ;  /* 0x0000005318537221 */ /* 0x000fe20000000000 */
        /* <DEDUP_REMOVED lines=30> */
[----:B------:R-:W-:-:S07]  /*2550*/  FADD R20, R20, R55 ;  /* 0x0000003714147221 */ /* 0x000fce0000000000 */
.L_x_30:
[----:B------:R-:W-:Y:S01]  /*2560*/  ULDC UR6, c[0x0][0x28c] ;  /* 0x0000a30000067ab9 */ /* 0x000fe20000000800 */
[----:B------:R3:W-:Y:S01]  /*2570*/  SYNCS.ARRIVE.TRANS64.A1T0 RZ, [R85+UR32], RZ ;  /* 0x000000ff55ff79a7 */ /* 0x0007e20008100020 */
[----:B------:R-:W-:Y:S01]  /*2580*/  UISETP.GE.AND UP0, UPT, UR6, 0x1, UPT ;  /* 0x000000010600788c */ /* 0x000fe2000bf06270 */
[----:B------:R-:W-:-:S05]  /*2590*/  WARPGROUP.DEPBAR.LE gsb0, 0x0 ;  /* 0x00008000000079c5 */ /* 0x000fca0000010000 */
[----:B------:R-:W-:-:S13]  /*25a0*/  PLOP3.LUT P0, PT, PT, PT, UP0, 0x80, 0x0 ;  /* 0x000000000000781c */ /* 0x000fda0003f0f008 */
[----:B---3--:R-:W-:Y:S05]  /*25b0*/  @!P0 BRA `(.L_x_31) ;  /* 0x0000000000388947 */ /* 0x008fea0003800000 */
[----:B------:R-:W-:-:S06]  /*25c0*/  UISETP.NE.AND UP0, UPT, UR27, 0x3, UPT ;  /* 0x000000031b00788c */ /* 0x000fcc000bf05270 */
[----:B------:R-:W-:-:S13]  /*25d0*/  PLOP3.LUT P0, PT, PT, PT, UP0, 0x80, 0x0 ;  /* 0x000000000000781c */ /* 0x000fda0003f0f008 */
[----:B------:R-:W-:Y:S05]  /*25e0*/  @!P0 BRA `(.L_x_32) ;  /* 0x0000000000048947 */ /* 0x000fea0003800000 */
[----:B------:R-:W-:Y:S01]  /*25f0*/  BPT.TRAP 0x1 ;  /* 0x000000040000795c */ /* 0x000fe20000300000 */
.L_x_32:
[----:B------:R-:W-:Y:S02]  /*2600*/  UIADD3 UR4, UR16, UR15, URZ ;  /* 0x0000000f10047290 */ /* 0x000fe4000fffe03f */
[----:B------:R-:W-:Y:S02]  /*2610*/  UISETP.GT.U32.AND UP0, UPT, UR13, 0x1, UPT ;  /* 0x000000010d00788c */ /* 0x000fe4000bf04070 */
[----:B------:R-:W-:-:S04]  /*2620*/  USHF.L.U32 UR4, UR4, 0x3, URZ ;  /* 0x0000000304047899 */ /* 0x000fc8000800063f */
[----:B------:R-:W-:Y:S01]  /*2630*/  ULOP3.LUT UR4, UR4, 0x8, URZ, 0xc0, !UPT ;  /* 0x0000000804047892 */ /* 0x000fe2000f8ec03f */
[----:B------:R-:W-:-:S03]  /*2640*/  PLOP3.LUT P0, PT, PT, PT, UP0, 0x80, 0x0 ;  /* 0x000000000000781c */ /* 0x000fc60003f0f008 */
[----:B------:R-:W-:-:S04]  /*2650*/  UIADD3 UR4, UR12, 0x10, UR4 ;  /* 0x000000100c047890 */ /* 0x000fc8000fffe004 */
[----:B------:R-:W-:-:S09]  /*2660*/  UPRMT UR4, URZ, 0x654, UR4 ;  /* 0x000006543f047896 */ /* 0x000fd20008000004 */
[----:B------:R-:W-:Y:S01]  /*2670*/  SYNCS.ARRIVE.TRANS64.RED.A1T0 RZ, [UR4], RZ ;  /* 0x000000ffffff79a7 */ /* 0x000fe20008100404 */
[----:B------:R-:W-:Y:S05]  /*2680*/  @P0 BRA `(.L_x_31) ;  /* 0x0000000000040947 */ /* 0x000fea0003800000 */
[----:B------:R-:W-:Y:S01]  /*2690*/  BPT.TRAP 0x1 ;  /* 0x000000040000795c */ /* 0x000fe20000300000 */
.L_x_31:
[----:B0-2---:R-:W-:Y:S01]  /*26a0*/  SHF.L.U32 R10, R84, 0x1f, RZ ;  /* 0x0000001f540a7819 */ /* 0x005fe200000006ff */
[----:B------:R-:W-:Y:S01]  /*26b0*/  ULEA UR8, UR14, UR15, 0x1 ;  /* 0x0000000f0e087291 */ /* 0x000fe2000f8e083f */
[----:B------:R-:W0:Y:S01]  /*26c0*/  LDC R25, c[0x0][0x288] ;  /* 0x0000a200ff197b82 */ /* 0x000e220000000800 */
[----:B------:R-:W-:Y:S01]  /*26d0*/  UIADD3 UR4, UR6, 0x7e, URZ ;  /* 0x0000007e06047890 */ /* 0x000fe2000fffe03f */
[----:B------:R-:W-:Y:S01]  /*26e0*/  IMAD.SHL.U32 R12, R14, 0x2, RZ ;  /* 0x000000020e0c7824 */ /* 0x000fe200078e00ff */
[----:B------:R-:W-:Y:S02]  /*26f0*/  USHF.R.U32.HI UR5, URZ, 0x1, UR8 ;  /* 0x000000013f057899 */ /* 0x000fe40008011608 */
[----:B------:R-:W-:Y:S02]  /*2700*/  UISETP.GT.U32.AND UP0, UPT, UR8, 0x1, UPT ;  /* 0x000000010800788c */ /* 0x000fe4000bf04070 */
[----:B------:R-:W-:Y:S01]  /*2710*/  ULOP3.LUT UR5, UR5, 0x1, URZ, 0xc0, !UPT ;  /* 0x0000000105057892 */ /* 0x000fe2000f8ec03f */
[----:B------:R-:W2:Y:S01]  /*2720*/  SYNCS.PHASECHK.TRANS64.TRYWAIT P0, [R15+URZ+0x8], R10 ;  /* 0x0000080a0f0075a7 */ /* 0x000ea2000800017f */
[----:B------:R-:W-:Y:S01]  /*2730*/  UISETP.LT.U32.AND UP0, UPT, UR4, 0x7f, UP0 ;  /* 0x0000007f0400788c */ /* 0x000fe20008701070 */
[----:B------:R-:W-:Y:S01]  /*2740*/  SHF.R.S32.HI R13, RZ, 0x1f, R12 ;  /* 0x0000001fff0d7819 */ /* 0x000fe2000001140c */
[----:B------:R-:W-:-:S02]  /*2750*/  UISETP.NE.U32.AND UP1, UPT, UR5, 0x1, UPT ;  /* 0x000000010500788c */ /* 0x000fc4000bf25070 */
[----:B------:R-:W-:Y:S02]  /*2760*/  USEL UR5, URZ, 0x1, !UP0 ;  /* 0x000000013f057887 */ /* 0x000fe4000c000000 */
[----:B------:R-:W-:-:S04]  /*2770*/  UISETP.GT.U32.AND UP1, UPT, UR4, 0x7e, !UP1 ;  /* 0x0000007e0400788c */ /* 0x000fc8000cf24070 */
[----:B------:R-:W-:-:S04]  /*2780*/  USEL UR4, URZ, 0x1, !UP1 ;  /* 0x000000013f047887 */ /* 0x000fc8000c800000 */
[----:B------:R-:W-:Y:S01]  /*2790*/  ULOP3.LUT UR17, UR4, UR17, UR5, 0x96, !UPT ;  /* 0x0000001104117292 */ /* 0x000fe2000f8e9605 */
[----:B0-2---:R-:W-:Y:S11]  /*27a0*/  @!P0 BRA `(.L_x_33) ;  /* 0x0000003c00a08947 */ /* 0x005ff60003800000 */
.L_x_125:
[----:B------:R-:W-:Y:S01]  /*27b0*/  IMAD.SHL.U32 R24, R2, 0x40, RZ ;  /* 0x0000004002187824 */ /* 0x000fe200078e00ff */
[----:B------:R-:W-:Y:S01]  /*27c0*/  ULDC UR6, c[0x0][0x284] ;  /* 0x0000a10000067ab9 */ /* 0x000fe20000000800 */
[----:B------:R-:W-:Y:S01]  /*27d0*/  IMAD.SHL.U32 R16, R3, 0x40, RZ ;  /* 0x0000004003107824 */ /* 0x000fe200078e00ff */
[----:B------:R-:W-:Y:S01]  /*27e0*/  SHF.R.S32.HI R31, RZ, 0x1f, R4 ;  /* 0x0000001fff1f7819 */ /* 0x000fe20000011404 */
[----:B------:R-:W-:Y:S01]  /*27f0*/  ULDC.64 UR4, c[0x0][0x5d0] ;  /* 0x0001740000047ab9 */ /* 0x000fe20000000a00 */
[----:B------:R-:W-:Y:S01]  /*2800*/  ISETP.GE.AND P0, PT, R24, UR6, PT ;  /* 0x0000000618007c0c */ /* 0x000fe2000bf06270 */
[----:B0-----:R-:W-:Y:S01]  /*2810*/  IMAD.WIDE.U32 R10, R4, UR4, R12 ;  /* 0x00000004040a7c25 */ /* 0x001fe2000f8e000c */
[----:B------:R-:W-:Y:S01]  /*2820*/  SHF.R.S32.HI R30, RZ, 0x1f, R16 ;  /* 0x0000001fff1e7819 */ /* 0x000fe20000011410 */
[----:B------:R-:W-:Y:S01]  /*2830*/  ULOP3.LUT UR15, UR15, 0x1, URZ, 0xc0, !UPT ;  /* 0x000000010f0f7892 */ /* 0x000fe2000f8ec03f */
[C---:B------:R-:W-:Y:S01]  /*2840*/  ISETP.GE.OR P0, PT, R16.reuse, R25, P0 ;  /* 0x000000191000720c */ /* 0x040fe20000706670 */
[----:B------:R-:W-:Y:S01]  /*2850*/  IMAD R3, R31, UR4, RZ ;  /* 0x000000041f037c24 */ /* 0x000fe2000f8e02ff */
[----:B------:R-:W-:-:S03]  /*2860*/  IADD3 R10, P1, R16, R10, RZ ;  /* 0x0000000a100a7210 */ /* 0x000fc60007f3e0ff */
[----:B------:R-:W-:-:S05]  /*2870*/  IMAD R3, R4, UR5, R3 ;  /* 0x0000000504037c24 */ /* 0x000fca000f8e0203 */
[----:B------:R-:W-:-:S03]  /*2880*/  IADD3.X R11, R30, R11, R3, P1, !PT ;  /* 0x0000000b1e0b7210 */ /* 0x000fc60000ffe403 */
[----:B------:R-:W-:Y:S05]  /*2890*/  @P0 BRA `(.L_x_34) ;  /* 0x0000002400a80947 */ /* 0x000fea0003800000 */
[----:B------:R-:W0:Y:S01]  /*28a0*/  LDC.64 R28, c[0x0][0x5c8] ;  /* 0x00017200ff1c7b82 */ /* 0x000e220000000a00 */
[----:B------:R-:W-:Y:S01]  /*28b0*/  IMAD.WIDE R26, R2, 0x40, R8 ;  /* 0x00000040021a7825 */ /* 0x000fe200078e0208 */
[----:B------:R-:W-:Y:S01]  /*28c0*/  ULDC.64 UR4, c[0x0][0x5c0] ;  /* 0x0001700000047ab9 */ /* 0x000fe20000000a00 */
[----:B------:R-:W-:Y:S02]  /*28d0*/  BSSY B0, `(.L_x_34) ;  /* 0x0000266000007945 */ /* 0x000fe40003800000 */
[----:B------:R-:W-:Y:S02]  /*28e0*/  IMAD R25, R14, -0x2, R25 ;  /* 0xfffffffe0e197824 */ /* 0x000fe400078e0219 */
[----:B------:R-:W-:Y:S02]  /*28f0*/  IMAD.IADD R24, R19, 0x1, -R24 ;  /* 0x0000000113187824 */ /* 0x000fe400078e0a18 */
[----:B------:R-:W-:Y:S02]  /*2900*/  IMAD.IADD R25, R25, 0x1, -R16 ;  /* 0x0000000119197824 */ /* 0x000fe400078e0a10 */
[----:B0-----:R-:W-:-:S02]  /*2910*/  IMAD R2, R27, R28, RZ ;  /* 0x0000001c1b027224 */ /* 0x001fc400078e02ff */
[----:B------:R-:W-:-:S04]  /*2920*/  IMAD.WIDE.U32 R10, R26, R28, R10 ;  /* 0x0000001c1a0a7225 */ /* 0x000fc800078e000a */
[----:B------:R-:W-:Y:S01]  /*2930*/  IMAD R17, R26, R29, R2 ;  /* 0x0000001d1a117224 */ /* 0x000fe200078e0202 */
[----:B------:R-:W-:Y:S02]  /*2940*/  LEA R3, P0, R28, R10, 0x3 ;  /* 0x0000000a1c037211 */ /* 0x000fe400078018ff */
[----:B------:R-:W-:Y:S01]  /*2950*/  IADD3 R2, P1, R10, UR4, RZ ;  /* 0x000000040a027c10 */ /* 0x000fe2000ff3e0ff */
[----:B------:R-:W-:Y:S01]  /*2960*/  IMAD.IADD R17, R11, 0x1, R17 ;  /* 0x000000010b117824 */ /* 0x000fe200078e0211 */
[----:B------:R-:W-:-:S04]  /*2970*/  IADD3 R10, P2, R3, UR4, RZ ;  /* 0x00000004030a7c10 */ /* 0x000fc8000ff5e0ff */
[----:B------:R-:W-:Y:S02]  /*2980*/  LEA.HI.X R11, R28, R17, R29, 0x3, P0 ;  /* 0x000000111c0b7211 */ /* 0x000fe400000f1c1d */
[----:B-1---5:R-:W-:Y:S02]  /*2990*/  FSETP.NEU.AND P0, PT, R7, RZ, PT ;  /* 0x000000ff0700720b */ /* 0x022fe40003f0d000 */
[----:B------:R-:W-:Y:S02]  /*29a0*/  IADD3.X R3, R17, UR5, RZ, P1, !PT ;  /* 0x0000000511037c10 */ /* 0x000fe40008ffe4ff */
[----:B------:R-:W-:-:S09]  /*29b0*/  IADD3.X R11, R11, UR5, RZ, P2, !PT ;  /* 0x000000050b0b7c10 */ /* 0x000fd200097fe4ff */
[----:B------:R-:W-:Y:S05]  /*29c0*/  @!P0 BRA `(.L_x_35) ;  /* 0x0000001c00188947 */ /* 0x000fea0003800000 */
[----:B------:R-:W-:Y:S01]  /*29d0*/  ULDC.64 UR4, c[0x0][0x5b8] ;  /* 0x00016e0000047ab9 */ /* 0x000fe20000000a00 */
[----:B------:R-:W-:Y:S01]  /*29e0*/  ULDC.64 UR8, c[0x0][0x5a8] ;  /* 0x00016a0000087ab9 */ /* 0x000fe20000000a00 */
[----:B------:R-:W-:Y:S01]  /*29f0*/  IMAD.WIDE.U32 R12, R4, UR4, R12 ;  /* 0x00000004040c7c25 */ /* 0x000fe2000f8e000c */
[----:B------:R-:W-:Y:S03]  /*2a00*/  BSSY B1, `(.L_x_36) ;  /* 0x0000010000017945 */ /* 0x000fe60003800000 */
[----:B------:R-:W-:Y:S01]  /*2a10*/  IMAD R17, R31, UR4, RZ ;  /* 0x000000041f117c24 */ /* 0x000fe2000f8e02ff */
[----:B------:R-:W-:-:S03]  /*2a20*/  IADD3 R16, P0, R16, R12, RZ ;  /* 0x0000000c10107210 */ /* 0x000fc60007f1e0ff */
[----:B------:R-:W-:Y:S01]  /*2a30*/  IMAD R17, R4, UR5, R17 ;  /* 0x0000000504117c24 */ /* 0x000fe2000f8e0211 */
[----:B------:R-:W-:Y:S01]  /*2a40*/  ULDC.64 UR4, c[0x0][0x5b0] ;  /* 0x00016c0000047ab9 */ /* 0x000fe20000000a00 */
[----:B------:R-:W-:Y:S01]  /*2a50*/  PRMT R4, RZ, 0x7610, R4 ;  /* 0x00007610ff047816 */ /* 0x000fe20000000004 */
[----:B------:R-:W-:Y:S02]  /*2a60*/  IMAD R29, R27, UR4, RZ ;  /* 0x000000041b1d7c24 */ /* 0x000fe4000f8e02ff */
[----:B------:R-:W-:Y:S02]  /*2a70*/  IADD3.X R17, R30, R13, R17, P0, !PT ;  /* 0x0000000d1e117210 */ /* 0x000fe400007fe411 */
[----:B------:R-:W-:Y:S01]  /*2a80*/  ISETP.GE.AND P0, PT, R25, 0x1, PT ;  /* 0x000000011900780c */ /* 0x000fe20003f06270 */
[C---:B------:R-:W-:Y:S02]  /*2a90*/  IMAD R29, R26.reuse, UR5, R29 ;  /* 0x000000051a1d7c24 */ /* 0x040fe4000f8e021d */
[----:B------:R-:W-:Y:S01]  /*2aa0*/  IMAD.WIDE.U32 R12, R26, UR4, R16 ;  /* 0x000000041a0c7c25 */ /* 0x000fe2000f8e0010 */
[----:B------:R-:W-:-:S02]  /*2ab0*/  ISETP.LT.OR P2, PT, R24, 0x1, !P0 ;  /* 0x000000011800780c */ /* 0x000fc40004741670 */
[----:B------:R-:W-:-:S04]  /*2ac0*/  IADD3 R12, P1, R12, UR8, RZ ;  /* 0x000000080c0c7c10 */ /* 0x000fc8000ff3e0ff */
[----:B------:R-:W-:-:S07]  /*2ad0*/  IADD3.X R13, R13, UR9, R29, P1, !PT ;  /* 0x000000090d0d7c10 */ /* 0x000fce0008ffe41d */
[----:B------:R-:W-:Y:S05]  /*2ae0*/  @P2 BRA `(.L_x_37) ;  /* 0x0000000000042947 */ /* 0x000fea0003800000 */
[----:B------:R0:W5:Y:S02]  /*2af0*/  LDG.E.U8 R4, desc[UR22][R12.64] ;  /* 0x000000160c047981 */ /* 0x000164000c1e1100 */
.L_x_37:
[----:B------:R-:W-:Y:S05]  /*2b00*/  BSYNC B1 ;  /* 0x0000000000017941 */ /* 0x000fea0003800000 */
.L_x_36:
[----:B-----5:R-:W-:Y:S01]  /*2b10*/  LOP3.LUT R4, R4, 0xff, RZ, 0xc0, !PT ;  /* 0x000000ff04047812 */ /* 0x020fe200078ec0ff */
[----:B------:R-:W-:Y:S01]  /*2b20*/  BSSY B1, `(.L_x_38) ;  /* 0x000000c000017945 */ /* 0x000fe20003800000 */
[----:B------:R-:W-:Y:S02]  /*2b30*/  ISETP.GE.AND P1, PT, R25, 0x2, PT ;  /* 0x000000021900780c */ /* 0x000fe40003f26270 */
[----:B------:R-:W-:Y:S02]  /*2b40*/  F2FP.F16.E5M2.UNPACK_B R4, R4 ;  /* 0x00000004ff04723e */ /* 0x000fe400020004ff */
[----:B------:R-:W-:-:S03]  /*2b50*/  ISETP.LT.OR P3, PT, R24, 0x1, !P1 ;  /* 0x000000011800780c */ /* 0x000fc60004f61670 */
[----:B------:R-:W-:-:S05]  /*2b60*/  HADD2.F32 R4, -RZ, R4.H0_H0 ;  /* 0x20000004ff047230 */ /* 0x000fca0000004100 */
[----:B------:R-:W-:-:S04]  /*2b70*/  FMUL R4, R4, R7 ;  /* 0x0000000704047220 */ /* 0x000fc80000400000 */
[----:B------:R-:W-:-:S05]  /*2b80*/  FFMA R4, R83, R6, R4 ;  /* 0x0000000653047223 */ /* 0x000fca0000000004 */
[----:B------:R-:W-:Y:S02]  /*2b90*/  F2FP.SATFINITE.E5M2.F32.PACK_AB_MERGE_C R29, RZ, R4, RZ ;  /* 0x00000004ff1d723e */ /* 0x000fe400048060ff */
[----:B------:R-:W-:-:S03]  /*2ba0*/  PRMT R4, RZ, 0x7610, R4 ;  /* 0x00007610ff047816 */ /* 0x000fc60000000004 */
[----:B------:R1:W-:Y:S01]  /*2bb0*/  @!P2 STG.E.U8 desc[UR22][R2.64], R29 ;  /* 0x0000001d0200a986 */ /* 0x0003e2000c101116 */
[----:B------:R-:W-:Y:S05]  /*2bc0*/  @P3 BRA `(.L_x_39) ;  /* 0x0000000000043947 */ /* 0x000fea0003800000 */
[----:B------:R2:W5:Y:S02]  /*2bd0*/  LDG.E.U8 R4, desc[UR22][R12.64+0x1] ;  /* 0x000001160c047981 */ /* 0x000564000c1e1100 */
.L_x_39:
[----:B------:R-:W-:Y:S05]  /*2be0*/  BSYNC B1 ;  /* 0x0000000000017941 */ /* 0x000fea0003800000 */
.L_x_38:
[----:B-----5:R-:W-:Y:S01]  /*2bf0*/  LOP3.LUT R4, R4, 0xff, RZ, 0xc0, !PT ;  /* 0x000000ff04047812 */ /* 0x020fe200078ec0ff */
[----:B------:R-:W-:Y:S01]  /*2c00*/  BSSY B1, `(.L_x_40) ;  /* 0x0000012000017945 */ /* 0x000fe20003800000 */
[----:B-1----:R-:W-:Y:S02]  /*2c10*/  IADD3 R29, P2, R26, 0x8, RZ ;  /* 0x000000081a1d7810 */ /* 0x002fe40007f5e0ff */
[----:B------:R-:W-:Y:S02]  /*2c20*/  F2FP.F16.E5M2.UNPACK_B R4, R4 ;  /* 0x00000004ff04723e */ /* 0x000fe400020004ff */
[----:B------:R-:W-:Y:S01]  /*2c30*/  ISETP.LT.OR P0, PT, R24, 0x9, !P0 ;  /* 0x000000091800780c */ /* 0x000fe20004701670 */
[----:B------:R-:W-:Y:S02]  /*2c40*/  IMAD.X R26, RZ, RZ, R27, P2 ;  /* 0x000000ffff1a7224 */ /* 0x000fe400010e061b */
[----:B------:R-:W-:Y:S02]  /*2c50*/  HADD2.F32 R4, -RZ, R4.H0_H0 ;  /* 0x20000004ff047230 */ /* 0x000fe40000004100 */
[----:B------:R-:W-:-:S02]  /*2c60*/  IMAD R26, R26, UR4, RZ ;  /* 0x000000041a1a7c24 */ /* 0x000fc4000f8e02ff */
[----:B------:R-:W-:-:S04]  /*2c70*/  IMAD.WIDE.U32 R16, R29, UR4, R16 ;  /* 0x000000041d107c25 */ /* 0x000fc8000f8e0010 */
[----:B------:R-:W-:Y:S01]  /*2c80*/  FMUL R27, R4, R7 ;  /* 0x00000007041b7220 */ /* 0x000fe20000400000 */
[----:B------:R-:W-:Y:S01]  /*2c90*/  PRMT R4, RZ, 0x7610, R4 ;  /* 0x00007610ff047816 */ /* 0x000fe20000000004 */
[----:B------:R-:W-:Y:S02]  /*2ca0*/  IMAD R29, R29, UR5, R26 ;  /* 0x000000051d1d7c24 */ /* 0x000fe4000f8e021a */
[----:B------:R-:W-:Y:S01]  /*2cb0*/  FFMA R27, R82, R6, R27 ;  /* 0x00000006521b7223 */ /* 0x000fe2000000001b */
[----:B------:R-:W-:-:S04]  /*2cc0*/  IADD3 R16, P2, R16, UR8, RZ ;  /* 0x0000000810107c10 */ /* 0x000fc8000ff5e0ff */
[----:B------:R-:W-:Y:S02]  /*2cd0*/  F2FP.SATFINITE.E5M2.F32.PACK_AB_MERGE_C R27, RZ, R27, RZ ;  /* 0x0000001bff1b723e */ /* 0x000fe400048060ff */
[----:B------:R-:W-:-:S03]  /*2ce0*/  IADD3.X R17, R17, UR9, R29, P2, !PT ;  /* 0x0000000911117c10 */ /* 0x000fc600097fe41d */
[----:B------:R1:W-:Y:S01]  /*2cf0*/  @!P3 STG.E.U8 desc[UR22][R2.64+0x1], R27 ;  /* 0x0000011b0200b986 */ /* 0x0003e2000c101116 */
[----:B------:R-:W-:Y:S05]  /*2d00*/  @P0 BRA `(.L_x_41) ;  /* 0x0000000000040947 */ /* 0x000fea0003800000 */
[----:B------:R3:W5:Y:S02]  /*2d10*/  LDG.E.U8 R4, desc[UR22][R16.64] ;  /* 0x0000001610047981 */ /* 0x000764000c1e1100 */
.L_x_41:
[----:B------:R-:W-:Y:S05]  /*2d20*/  BSYNC B1 ;  /* 0x0000000000017941 */ /* 0x000fea0003800000 */
.L_x_40:
[----:B-----5:R-:W-:Y:S01]  /*2d30*/  LOP3.LUT R4, R4, 0xff, RZ, 0xc0, !PT ;  /* 0x000000ff04047812 */ /* 0x020fe200078ec0ff */
[----:B------:R-:W-:Y:S01]  /*2d40*/  BSSY B1, `(.L_x_42) ;  /* 0x000000b000017945 */ /* 0x000fe20003800000 */
[----:B------:R-:W-:Y:S02]  /*2d50*/  ISETP.LT.OR P1, PT, R24, 0x9, !P1 ;  /* 0x000000091800780c */ /* 0x000fe40004f21670 */
[----:B------:R-:W-:-:S05]  /*2d60*/  F2FP.F16.E5M2.UNPACK_B R4, R4 ;  /* 0x00000004ff04723e */ /* 0x000fca00020004ff */
[----:B------:R-:W-:-:S05]  /*2d70*/  HADD2.F32 R4, -RZ, R4.H0_H0 ;  /* 0x20000004ff047230 */ /* 0x000fca0000004100 */
[----:B------:R-:W-:-:S04]  /*2d80*/  FMUL R4, R4, R7 ;  /* 0x0000000704047220 */ /* 0x000fc80000400000 */
[----:B------:R-:W-:-:S05]  /*2d90*/  FFMA R4, R81, R6, R4 ;  /* 0x0000000651047223 */ /* 0x000fca0000000004 */
[----:B-1----:R-:W-:Y:S02]  /*2da0*/  F2FP.SATFINITE.E5M2.F32.PACK_AB_MERGE_C R27, RZ, R4, RZ ;  /* 0x00000004ff1b723e */ /* 0x002fe400048060ff */
[----:B------:R-:W-:-:S03]  /*2db0*/  PRMT R4, RZ, 0x7610, R4 ;  /* 0x00007610ff047816 */ /* 0x000fc60000000004 */
[----:B------:R1:W-:Y:S01]  /*2dc0*/  @!P0 STG.E.U8 desc[UR22][R10.64], R27 ;  /* 0x0000001b0a008986 */ /* 0x0003e2000c101116 */
[----:B------:R-:W-:Y:S05]  /*2dd0*/  @P1 BRA `(.L_x_43) ;  /* 0x0000000000041947 */ /* 0x000fea0003800000 */
[----:B------:R4:W5:Y:S02]  /*2de0*/  LDG.E.U8 R4, desc[UR22][R16.64+0x1] ;  /* 0x0000011610047981 */ /* 0x000964000c1e1100 */
.L_x_43:
[----:B------:R-:W-:Y:S05]  /*2df0*/  BSYNC B1 ;  /* 0x0000000000017941 */ /* 0x000fea0003800000 */
.L_x_42:
[----:B-----5:R-:W-:Y:S01]  /*2e00*/  LOP3.LUT R4, R4, 0xff, RZ, 0xc0, !PT ;  /* 0x000000ff04047812 */ /* 0x020fe200078ec0ff */
[----:B------:R-:W-:Y:S01]  /*2e10*/  BSSY B1, `(.L_x_44) ;  /* 0x000000c000017945 */ /* 0x000fe20003800000 */
[----:B------:R-:W-:Y:S02]  /*2e20*/  ISETP.GE.AND P0, PT, R25, 0x9, PT ;  /* 0x000000091900780c */ /* 0x000fe40003f06270 */
[----:B------:R-:W-:Y:S02]  /*2e30*/  F2FP.F16.E5M2.UNPACK_B R4, R4 ;  /* 0x00000004ff04723e */ /* 0x000fe400020004ff */
[----:B------:R-:W-:-:S03]  /*2e40*/  ISETP.LT.OR P2, PT, R24, 0x1, !P0 ;  /* 0x000000011800780c */ /* 0x000fc60004741670 */
[----:B------:R-:W-:-:S05]  /*2e50*/  HADD2.F32 R4, -RZ, R4.H0_H0 ;  /* 0x20000004ff047230 */ /* 0x000fca0000004100 */
[----:B-1----:R-:W-:Y:S01]  /*2e60*/  FMUL R27, R4, R7 ;  /* 0x00000007041b7220 */ /* 0x002fe20000400000 */
[----:B------:R-:W-:-:S03]  /*2e70*/  PRMT R4, RZ, 0x7610, R4 ;  /* 0x00007610ff047816 */ /* 0x000fc60000000004 */
[----:B------:R-:W-:-:S05]  /*2e80*/  FFMA R27, R80, R6, R27 ;  /* 0x00000006501b7223 */ /* 0x000fca000000001b */
[----:B------:R-:W-:-:S05]  /*2e90*/  F2FP.SATFINITE.E5M2.F32.PACK_AB_MERGE_C R27, RZ, R27, RZ ;  /* 0x0000001bff1b723e */ /* 0x000fca00048060ff */
[----:B------:R1:W-:Y:S01]  /*2ea0*/  @!P1 STG.E.U8 desc[UR22][R10.64+0x1], R27 ;  /* 0x0000011b0a009986 */ /* 0x0003e2000c101116 */
[----:B------:R-:W-:Y:S05]  /*2eb0*/  @P2 BRA `(.L_x_45) ;  /* 0x0000000000042947 */ /* 0x000fea0003800000 */
[----:B------:R0:W5:Y:S02]  /*2ec0*/  LDG.E.U8 R4, desc[UR22][R12.64+0x8] ;  /* 0x000008160c047981 */ /* 0x000164000c1e1100 */
.L_x_45:
[----:B------:R-:W-:Y:S05]  /*2ed0*/  BSYNC B1 ;  /* 0x0000000000017941 */ /* 0x000fea0003800000 */
.L_x_44:
        /* <DEDUP_REMOVED lines=13> */
.L_x_47:
[----:B------:R-:W-:Y:S05]  /*2fb0*/  BSYNC B1 ;  /* 0x0000000000017941 */ /* 0x000fea0003800000 */
.L_x_46:
[----:B-----5:R-:W-:Y:S01]  /*2fc0*/  LOP3.LUT R4, R4, 0xff, RZ, 0xc0, !PT ;  /* 0x000000ff04047812 */ /* 0x020fe200078ec0ff */
[----:B------:R-:W-:Y:S01]  /*2fd0*/  BSSY B1, `(.L_x_48) ;  /* 0x000000b000017945 */ /* 0x000fe20003800000 */
[----:B------:R-:W-:Y:S02]  /*2fe0*/  ISETP.LT.OR P0, PT, R24, 0x9, !P0 ;  /* 0x000000091800780c */ /* 0x000fe40004701670 */
[----:B------:R-:W-:-:S05]  /*2ff0*/  F2FP.F16.E5M2.UNPACK_B R4, R4 ;  /* 0x00000004ff04723e */ /* 0x000fca00020004ff */
        /* <DEDUP_REMOVED lines=8> */
.L_x_49:
[----:B------:R-:W-:Y:S05]  /*3080*/  BSYNC B1 ;  /* 0x0000000000017941 */ /* 0x000fea0003800000 */
.L_x_48:
        /* <DEDUP_REMOVED lines=12> */
.L_x_51:
[----:B------:R-:W-:Y:S05]  /*3150*/  BSYNC B1 ;  /* 0x0000000000017941 */ /* 0x000fea0003800000 */
.L_x_50:
        /* <DEDUP_REMOVED lines=13> */
.L_x_53:
[----:B------:R-:W-:Y:S05]  /*3230*/  BSYNC B1 ;  /* 0x0000000000017941 */ /* 0x000fea0003800000 */
.L_x_52:
        /* <DEDUP_REMOVED lines=13> */
.L_x_55:
[----:B------:R-:W-:Y:S05]  /*3310*/  BSYNC B1 ;  /* 0x0000000000017941 */ /* 0x000fea0003800000 */
.L_x_54:
        /* <DEDUP_REMOVED lines=12> */
.L_x_57:
[----:B------:R-:W-:Y:S05]  /*33e0*/  BSYNC B1 ;  /* 0x0000000000017941 */ /* 0x000fea0003800000 */
.L_x_56:
        /* <DEDUP_REMOVED lines=12> */
.L_x_59:
[----:B------:R-:W-:Y:S05]  /*34b0*/  BSYNC B1 ;  /* 0x0000000000017941 */ /* 0x000fea0003800000 */
.L_x_58:
        /* <DEDUP_REMOVED lines=13> */
.L_x_61:
[----:B------:R-:W-:Y:S05]  /*3590*/  BSYNC B1 ;  /* 0x0000000000017941 */ /* 0x000fea0003800000 */
.L_x_60:
        /* <DEDUP_REMOVED lines=13> */
.L_x_63:
[----:B------:R-:W-:Y:S05]  /*3670*/  BSYNC B1 ;  /* 0x0000000000017941 */ /* 0x000fea0003800000 */
.L_x_62:
        /* <DEDUP_REMOVED lines=12> */
.L_x_65:
[----:B------:R-:W-:Y:S05]  /*3740*/  BSYNC B1 ;  /* 0x0000000000017941 */ /* 0x000fea0003800000 */
.L_x_64:
        /* <DEDUP_REMOVED lines=12> */
.L_x_67:
[----:B------:R-:W-:Y:S05]  /*3810*/  BSYNC B1 ;  /* 0x0000000000017941 */ /* 0x000fea0003800000 */
.L_x_66:
        /* <DEDUP_REMOVED lines=13> */
.L_x_69:
[----:B------:R-:W-:Y:S05]  /*38f0*/  BSYNC B1 ;  /* 0x0000000000017941 */ /* 0x000fea0003800000 */
.L_x_68:
        /* <DEDUP_REMOVED lines=13> */
.L_x_71:
[----:B------:R-:W-:Y:S05]  /*39d0*/  BSYNC B1 ;  /* 0x0000000000017941 */ /* 0x000fea0003800000 */
.L_x_70:
        /* <DEDUP_REMOVED lines=12> */
.L_x_73:
[----:B------:R-:W-:Y:S05]  /*3aa0*/  BSYNC B1 ;  /* 0x0000000000017941 */ /* 0x000fea0003800000 */
.L_x_72:
        /* <DEDUP_REMOVED lines=12> */
.L_x_75:
[----:B------:R-:W-:Y:S05]  /*3b70*/  BSYNC B1 ;  /* 0x0000000000017941 */ /* 0x000fea0003800000 */
.L_x_74:
        /* <DEDUP_REMOVED lines=13> */
.L_x_77:
[----:B------:R-:W-:Y:S05]  /*3c50*/  BSYNC B1 ;  /* 0x0000000000017941 */ /* 0x000fea0003800000 */
.L_x_76:
        /* <DEDUP_REMOVED lines=13> */
.L_x_79:
[----:B------:R-:W-:Y:S05]  /*3d30*/  BSYNC B1 ;  /* 0x0000000000017941 */ /* 0x000fea0003800000 */
.L_x_78:
        /* <DEDUP_REMOVED lines=12> */
.L_x_81:
[----:B------:R-:W-:Y:S05]  /*3e00*/  BSYNC B1 ;  /* 0x0000000000017941 */ /* 0x000fea0003800000 */
.L_x_80:
        /* <DEDUP_REMOVED lines=12> */
.L_x_83:
[----:B------:R-:W-:Y:S05]  /*3ed0*/  BSYNC B1 ;  /* 0x0000000000017941 */ /* 0x000fea0003800000 */
.L_x_82:
        /* <DEDUP_REMOVED lines=13> */
.L_x_85:
[----:B------:R-:W-:Y:S05]  /*3fb0*/  BSYNC B1 ;  /* 0x0000000000017941 */ /* 0x000fea0003800000 */
.L_x_84:
        /* <DEDUP_REMOVED lines=13> */
.L_x_87:
[----:B------:R-:W-:Y:S05]  /*4090*/  BSYNC B1 ;  /* 0x0000000000017941 */ /* 0x000fea0003800000 */
.L_x_86:
        /* <DEDUP_REMOVED lines=12> */
.L_x_89:
[----:B------:R-:W-:Y:S05]  /*4160*/  BSYNC B1 ;  /* 0x0000000000017941 */ /* 0x000fea0003800000 */
.L_x_88:
        /* <DEDUP_REMOVED lines=12> */
.L_x_91:
[----:B------:R-:W-:Y:S05]  /*4230*/  BSYNC B1 ;  /* 0x0000000000017941 */ /* 0x000fea0003800000 */
.L_x_90:
        /* <DEDUP_REMOVED lines=13> */
.L_x_93:
[----:B------:R-:W-:Y:S05]  /*4310*/  BSYNC B1 ;  /* 0x0000000000017941 */ /* 0x000fea0003800000 */
.L_x_92:
        /* <DEDUP_REMOVED lines=13> */
.L_x_95:
[----:B------:R-:W-:Y:S05]  /*43f0*/  BSYNC B1 ;  /* 0x0000000000017941 */ /* 0x000fea0003800000 */
.L_x_94:
[----:B-----5:R-:W-:Y:S01]  /*4400*/  LOP3.LUT R4, R4, 0xff, RZ, 0xc0, !PT ;  /* 0x000000ff04047812 */ /* 0x020fe200078ec0ff */
[----:B------:R-:W-:Y:S01]  /*4410*/  BSSY B1, `(.L_x_96) ;  /* 0x000000b000017945 */ /* 0x000fe20003800000 */
[----:B------:R-:W-:Y:S02]  /*4420*/  ISETP.LT.OR P0, PT, R24, 0x9, !P0 ;  /* 0x000000091800780c */ /* 0x000fe40004701670 */
[----:B------:R-:W-:-:S05]  /*4430*/  F2FP.F16.E5M2.UNPACK_B R4, R4 ;  /* 0x00000004ff04723e */ /* 0x000fca00020004ff */
[----:B------:R-:W-:-:S05]  /*4440*/  HADD2.F32 R4, -RZ, R4.H0_H0 ;  /* 0x20000004ff047230 */ /* 0x000fca0000004100 */
[----:B0-2---:R-:W-:Y:S01]  /*4450*/  FMUL R13, R4, R7 ;  /* 0x00000007040d7220 */ /* 0x005fe20000400000 */
[----:B------:R-:W-:-:S03]  /*4460*/  PRMT R4, RZ, 0x7610, R4 ;  /* 0x00007610ff047816 */ /* 0x000fc60000000004 */
[----:B------:R-:W-:-:S05]  /*4470*/  FFMA R13, R22, R6, R13 ;  /* 0x00000006160d7223 */ /* 0x000fca000000000d */
[----:B------:R-:W-:-:S05]  /*4480*/  F2FP.SATFINITE.E5M2.F32.PACK_AB_MERGE_C R13, RZ, R13, RZ ;  /* 0x0000000dff0d723e */ /* 0x000fca00048060ff */
[----:B------:R0:W-:Y:S01]  /*4490*/  @!P3 STG.E.U8 desc[UR22][R2.64+0x39], R13 ;  /* 0x0000390d0200b986 */ /* 0x0001e2000c101116 */
[----:B------:R-:W-:Y:S05]  /*44a0*/  @P0 BRA `(.L_x_97) ;  /* 0x0000000000040947 */ /* 0x000fea0003800000 */
[----:B------:R2:W5:Y:S02]  /*44b0*/  LDG.E.U8 R4, desc[UR22][R16.64+0x38] ;  /* 0x0000381610047981 */ /* 0x000564000c1e1100 */
.L_x_97:
[----:B------:R-:W-:Y:S05]  /*44c0*/  BSYNC B1 ;  /* 0x0000000000017941 */ /* 0x000fea0003800000 */
.L_x_96:
[----:B-----5:R-:W-:Y:S01]  /*44d0*/  LOP3.LUT R4, R4, 0xff, RZ, 0xc0, !PT ;  /* 0x000000ff04047812 */ /* 0x020fe200078ec0ff */
[----:B------:R-:W-:Y:S01]  /*44e0*/  BSSY B1, `(.L_x_98) ;  /* 0x000000b000017945 */ /* 0x000fe20003800000 */
[----:B------:R-:W-:Y:S02]  /*44f0*/  ISETP.LT.OR P1, PT, R24, 0x9, !P1 ;  /* 0x000000091800780c */ /* 0x000fe40004f21670 */
[----:B------:R-:W-:Y:S02]  /*4500*/  F2FP.F16.E5M2.UNPACK_B R4, R4 ;  /* 0x00000004ff04723e */ /* 0x000fe400020004ff */
[----:B0-----:R-:W-:-:S03]  /*4510*/  PRMT R2, RZ, 0x7610, R2 ;  /* 0x00007610ff027816 */ /* 0x001fc60000000002 */
[----:B------:R-:W-:-:S05]  /*4520*/  HADD2.F32 R4, -RZ, R4.H0_H0 ;  /* 0x20000004ff047230 */ /* 0x000fca0000004100 */
[----:B------:R-:W-:-:S04]  /*4530*/  FMUL R4, R4, R7 ;  /* 0x0000000704047220 */ /* 0x000fc80000400000 */
[----:B------:R-:W-:-:S05]  /*4540*/  FFMA R4, R21, R6, R4 ;  /* 0x0000000615047223 */ /* 0x000fca0000000004 */
[----:B------:R-:W-:-:S05]  /*4550*/  F2FP.SATFINITE.E5M2.F32.PACK_AB_MERGE_C R3, RZ, R4, RZ ;  /* 0x00000004ff03723e */ /* 0x000fca00048060ff */
[----:B------:R0:W-:Y:S01]  /*4560*/  @!P0 STG.E.U8 desc[UR22][R10.64+0x38], R3 ;  /* 0x000038030a008986 */ /* 0x0001e2000c101116 */
[----:B------:R-:W-:Y:S05]  /*4570*/  @P1 BRA `(.L_x_99) ;  /* 0x0000000000041947 */ /* 0x000fea0003800000 */
[----:B------:R0:W5:Y:S02]  /*4580*/  LDG.E.U8 R2, desc[UR22][R16.64+0x39] ;  /* 0x0000391610027981 */ /* 0x000164000c1e1100 */
.L_x_99:
[----:B------:R-:W-:Y:S05]  /*4590*/  BSYNC B1 ;  /* 0x0000000000017941 */ /* 0x000fea0003800000 */
.L_x_98:
[----:B------:R-:W-:Y:S05]  /*45a0*/  @P1 BRA `(.L_x_100) ;  /* 0x0000000800601947 */ /* 0x000fea0003800000 */
[----:B-----5:R-:W-:-:S04]  /*45b0*/  LOP3.LUT R2, R2, 0xff, RZ, 0xc0, !PT ;  /* 0x000000ff02027812 */ /* 0x020fc800078ec0ff */
[----:B------:R-:W-:-:S05]  /*45c0*/  F2FP.F16.E5M2.UNPACK_B R2, R2 ;  /* 0x00000002ff02723e */ /* 0x000fca00020004ff */
[----:B------:R-:W-:-:S05]  /*45d0*/  HADD2.F32 R2, -RZ, R2.H0_H0 ;  /* 0x20000002ff027230 */ /* 0x000fca0000004100 */
[----:B0-----:R-:W-:-:S04]  /*45e0*/  FMUL R3, R2, R7 ;  /* 0x0000000702037220 */ /* 0x001fc80000400000 */
[----:B------:R-:W-:-:S05]  /*45f0*/  FFMA R3, R20, R6, R3 ;  /* 0x0000000614037223 */ /* 0x000fca0000000003 */
[----:B------:R-:W-:-:S05]  /*4600*/  F2FP.SATFINITE.E5M2.F32.PACK_AB_MERGE_C R3, RZ, R3, RZ ;  /* 0x00000003ff03723e */ /* 0x000fca00048060ff */
[----:B------:R0:W-:Y:S01]  /*4610*/  STG.E.U8 desc[UR22][R10.64+0x39], R3 ;  /* 0x000039030a007986 */ /* 0x0001e2000c101116 */
[----:B------:R-:W-:Y:S05]  /*4620*/  BRA `(.L_x_100) ;  /* 0x0000000800407947 */ /* 0x000fea0003800000 */
.L_x_35:
[----:B------:R-:W-:Y:S01]  /*4630*/  ISETP.GE.AND P0, PT, R25, 0x1, PT ;  /* 0x000000011900780c */ /* 0x000fe20003f06270 */
[-C--:B------:R-:W-:Y:S01]  /*4640*/  FMUL R83, R83, R6.reuse ;  /* 0x0000000653537220 */ /* 0x080fe20000400000 */
[----:B------:R-:W-:Y:S01]  /*4650*/  ISETP.GE.AND P1, PT, R25, 0x2, PT ;  /* 0x000000021900780c */ /* 0x000fe20003f26270 */
[-C--:B------:R-:W-:Y:S01]  /*4660*/  FMUL R82, R82, R6.reuse ;  /* 0x0000000652527220 */ /* 0x080fe20000400000 */
[C---:B------:R-:W-:Y:S01]  /*4670*/  ISETP.LT.OR P2, PT, R24.reuse, 0x1, !P0 ;  /* 0x000000011800780c */ /* 0x040fe20004741670 */
[-C--:B------:R-:W-:Y:S01]  /*4680*/  FMUL R81, R81, R6.reuse ;  /* 0x0000000651517220 */ /* 0x080fe20000400000 */
[----:B------:R-:W-:Y:S01]  /*4690*/  ISETP.LT.OR P3, PT, R24, 0x1, !P1 ;  /* 0x000000011800780c */ /* 0x000fe20004f61670 */
[-C--:B------:R-:W-:Y:S01]  /*46a0*/  FMUL R80, R80, R6.reuse ;  /* 0x0000000650507220 */ /* 0x080fe20000400000 */
[----:B------:R-:W-:Y:S01]  /*46b0*/  ISETP.LT.OR P0, PT, R24, 0x9, !P0 ;  /* 0x000000091800780c */ /* 0x000fe20004701670 */
[-C--:B------:R-:W-:Y:S01]  /*46c0*/  FMUL R79, R79, R6.reuse ;  /* 0x000000064f4f7220 */ /* 0x080fe20000400000 */
[----:B------:R-:W-:Y:S01]  /*46d0*/  F2FP.SATFINITE.E5M2.F32.PACK_AB_MERGE_C R83, RZ, R83, RZ ;  /* 0x00000053ff53723e */ /* 0x000fe200048060ff */
[----:B------:R-:W-:Y:S01]  /*46e0*/  FMUL R78, R78, R6 ;  /* 0x000000064e4e7220 */ /* 0x000fe20000400000 */
[----:B------:R-:W-:Y:S01]  /*46f0*/  F2FP.SATFINITE.E5M2.F32.PACK_AB_MERGE_C R13, RZ, R82, RZ ;  /* 0x00000052ff0d723e */ /* 0x000fe200048060ff */
[-C--:B------:R-:W-:Y:S01]  /*4700*/  FMUL R76, R76, R6.reuse ;  /* 0x000000064c4c7220 */ /* 0x080fe20000400000 */
[----:B------:R-:W-:Y:S01]  /*4710*/  F2FP.SATFINITE.E5M2.F32.PACK_AB_MERGE_C R81, RZ, R81, RZ ;  /* 0x00000051ff51723e */ /* 0x000fe200048060ff */
[-C--:B------:R-:W-:Y:S01]  /*4720*/  FMUL R77, R77, R6.reuse ;  /* 0x000000064d4d7220 */ /* 0x080fe20000400000 */
[----:B------:R-:W-:Y:S01]  /*4730*/  F2FP.SATFINITE.E5M2.F32.PACK_AB_MERGE_C R79, RZ, R79, RZ ;  /* 0x0000004fff4f723e */ /* 0x000fe200048060ff */
[----:B------:R-:W-:Y:S01]  /*4740*/  @!P2 STG.E.U8 desc[UR22][R2.64], R83 ;  /* 0x000000530200a986 */ /* 0x000fe2000c101116 */
[C---:B------:R-:W-:Y:S01]  /*4750*/  ISETP.GE.AND P2, PT, R25.reuse, 0x9, PT ;  /* 0x000000091900780c */ /* 0x040fe20003f46270 */
[----:B------:R-:W-:Y:S01]  /*4760*/  FMUL R74, R74, R6 ;  /* 0x000000064a4a7220 */ /* 0x000fe20000400000 */
[----:B------:R-:W-:Y:S01]  /*4770*/  F2FP.SATFINITE.E5M2.F32.PACK_AB_MERGE_C R17, RZ, R78, RZ ;  /* 0x0000004eff11723e */ /* 0x000fe200048060ff */
[----:B------:R0:W-:Y:S01]  /*4780*/  @!P3 STG.E.U8 desc[UR22][R2.64+0x1], R13 ;  /* 0x0000010d0200b986 */ /* 0x0001e2000c101116 */
[----:B------:R-:W-:Y:S01]  /*4790*/  ISETP.GE.AND P3, PT, R25, 0xa, PT ;  /* 0x0000000a1900780c */ /* 0x000fe20003f66270 */
[-C--:B------:R-:W-:Y:S01]  /*47a0*/  FMUL R75, R75, R6.reuse ;  /* 0x000000064b4b7220 */ /* 0x080fe20000400000 */
[C---:B------:R-:W-:Y:S01]  /*47b0*/  ISETP.LT.OR P4, PT, R24.reuse, 0x1, !P2 ;  /* 0x000000011800780c */ /* 0x040fe20005781670 */
[----:B------:R-:W-:Y:S01]  /*47c0*/  @!P0 STG.E.U8 desc[UR22][R10.64], R81 ;  /* 0x000000510a008986 */ /* 0x000fe2000c101116 */
[C---:B------:R-:W-:Y:S01]  /*47d0*/  ISETP.LT.OR P0, PT, R24.reuse, 0x9, !P1 ;  /* 0x000000091800780c */ /* 0x040fe20004f01670 */
[-C--:B------:R-:W-:Y:S01]  /*47e0*/  FMUL R73, R73, R6.reuse ;  /* 0x0000000649497220 */ /* 0x080fe20000400000 */
[----:B------:R-:W-:Y:S01]  /*47f0*/  ISETP.LT.OR P5, PT, R24, 0x1, !P3 ;  /* 0x000000011800780c */ /* 0x000fe20005fa1670 */
[-C--:B------:R-:W-:Y:S01]  /*4800*/  FMUL R72, R72, R6.reuse ;  /* 0x0000000648487220 */ /* 0x080fe20000400000 */
[C---:B------:R-:W-:Y:S01]  /*4810*/  ISETP.LT.OR P1, PT, R24.reuse, 0x9, !P2 ;  /* 0x000000091800780c */ /* 0x040fe20005721670 */
[-C--:B------:R-:W-:Y:S01]  /*4820*/  FMUL R71, R71, R6.reuse ;  /* 0x0000000647477220 */ /* 0x080fe20000400000 */
[----:B------:R-:W-:Y:S01]  /*4830*/  ISETP.LT.OR P2, PT, R24, 0x9, !P3 ;  /* 0x000000091800780c */ /* 0x000fe20005f41670 */
[----:B------:R-:W-:Y:S01]  /*4840*/  FMUL R70, R70, R6 ;  /* 0x0000000646467220 */ /* 0x000fe20000400000 */
[----:B0-----:R-:W-:Y:S01]  /*4850*/  F2FP.SATFINITE.E5M2.F32.PACK_AB_MERGE_C R13, RZ, R80, RZ ;  /* 0x00000050ff0d723e */ /* 0x001fe200048060ff */
[----:B------:R-:W-:Y:S01]  /*4860*/  FMUL R69, R69, R6 ;  /* 0x0000000645457220 */ /* 0x000fe20000400000 */
[----:B------:R-:W-:Y:S01]  /*4870*/  F2FP.SATFINITE.E5M2.F32.PACK_AB_MERGE_C R27, RZ, R76, RZ ;  /* 0x0000004cff1b723e */ /* 0x000fe200048060ff */
[-C--:B------:R-:W-:Y:S01]  /*4880*/  FMUL R68, R68, R6.reuse ;  /* 0x0000000644447220 */ /* 0x080fe20000400000 */
[----:B------:R-:W-:Y:S01]  /*4890*/  F2FP.SATFINITE.E5M2.F32.PACK_AB_MERGE_C R77, RZ, R77, RZ ;  /* 0x0000004dff4d723e */ /* 0x000fe200048060ff */
[----:B------:R0:W-:Y:S01]  /*48a0*/  @!P0 STG.E.U8 desc[UR22][R10.64+0x1], R13 ;  /* 0x0000010d0a008986 */ /* 0x0001e2000c101116 */
[----:B------:R-:W-:Y:S01]  /*48b0*/  ISETP.GE.AND P0, PT, R25, 0x19, PT ;  /* 0x000000191900780c */ /* 0x000fe20003f06270 */
[-C--:B------:R-:W-:Y:S01]  /*48c0*/  FMUL R67, R67, R6.reuse ;  /* 0x0000000643437220 */ /* 0x080fe20000400000 */
[----:B------:R-:W-:Y:S01]  /*48d0*/  F2FP.SATFINITE.E5M2.F32.PACK_AB_MERGE_C R75, RZ, R75, RZ ;  /* 0x0000004bff4b723e */ /* 0x000fe200048060ff */
[----:B------:R-:W-:Y:S01]  /*48e0*/  @!P4 STG.E.U8 desc[UR22][R2.64+0x8], R79 ;  /* 0x0000084f0200c986 */ /* 0x000fe2000c101116 */
[----:B------:R-:W-:Y:S01]  /*48f0*/  F2FP.SATFINITE.E5M2.F32.PACK_AB_MERGE_C R73, RZ, R73, RZ ;  /* 0x00000049ff49723e */ /* 0x000fe200048060ff */
[-C--:B------:R-:W-:Y:S01]  /*4900*/  FMUL R66, R66, R6.reuse ;  /* 0x0000000642427220 */ /* 0x080fe20000400000 */
[----:B------:R-:W-:Y:S01]  /*4910*/  F2FP.SATFINITE.E5M2.F32.PACK_AB_MERGE_C R71, RZ, R71, RZ ;  /* 0x00000047ff47723e */ /* 0x000fe200048060ff */
[----:B------:R1:W-:Y:S01]  /*4920*/  @!P5 STG.E.U8 desc[UR22][R2.64+0x9], R17 ;  /* 0x000009110200d986 */ /* 0x0003e2000c101116 */
[----:B------:R-:W-:Y:S01]  /*4930*/  ISETP.LT.OR P5, PT, R24, 0x1, !P0 ;  /* 0x000000011800780c */ /* 0x000fe200047a1670 */
[-C--:B------:R-:W-:Y:S01]  /*4940*/  FMUL R64, R64, R6.reuse ;  /* 0x0000000640407220 */ /* 0x080fe20000400000 */
[C---:B------:R-:W-:Y:S01]  /*4950*/  ISETP.LT.OR P0, PT, R24.reuse, 0x9, !P0 ;  /* 0x000000091800780c */ /* 0x040fe20004701670 */
[----:B------:R2:W-:Y:S01]  /*4960*/  @!P2 STG.E.U8 desc[UR22][R10.64+0x9], R27 ;  /* 0x0000091b0a00a986 */ /* 0x0005e2000c101116 */
[----:B------:R-:W-:Y:S01]  /*4970*/  ISETP.GE.AND P2, PT, R25, 0x12, PT ;  /* 0x000000121900780c */ /* 0x000fe20003f46270 */
[----:B------:R-:W-:Y:S01]  /*4980*/  FMUL R65, R65, R6 ;  /* 0x0000000641417220 */ /* 0x000fe20000400000 */
[----:B0-----:R-:W-:Y:S01]  /*4990*/  F2FP.SATFINITE.E5M2.F32.PACK_AB_MERGE_C R13, RZ, R74, RZ ;  /* 0x0000004aff0d723e */ /* 0x001fe200048060ff */
[----:B------:R-:W-:Y:S01]  /*49a0*/  @!P1 STG.E.U8 desc[UR22][R10.64+0x8], R77 ;  /* 0x0000084d0a009986 */ /* 0x000fe2000c101116 */
[----:B------:R-:W-:Y:S01]  /*49b0*/  ISETP.GE.AND P1, PT, R25, 0x11, PT ;  /* 0x000000111900780c */ /* 0x000fe20003f26270 */
[-C--:B------:R-:W-:Y:S01]  /*49c0*/  FMUL R63, R63, R6.reuse ;  /* 0x000000063f3f7220 */ /* 0x080fe20000400000 */
[----:B------:R-:W-:Y:S01]  /*49d0*/  ISETP.LT.OR P3, PT, R24, 0x1, !P2 ;  /* 0x000000011800780c */ /* 0x000fe20005761670 */
[-C--:B------:R-:W-:Y:S01]  /*49e0*/  FMUL R62, R62, R6.reuse ;  /* 0x000000063e3e7220 */ /* 0x080fe20000400000 */
[C---:B------:R-:W-:Y:S01]  /*49f0*/  ISETP.LT.OR P4, PT, R24.reuse, 0x1, !P1 ;  /* 0x000000011800780c */ /* 0x040fe20004f81670 */
[-C--:B------:R-:W-:Y:S01]  /*4a00*/  FMUL R61, R61, R6.reuse ;  /* 0x000000063d3d7220 */ /* 0x080fe20000400000 */
[----:B------:R-:W-:Y:S01]  /*4a10*/  ISETP.LT.OR P1, PT, R24, 0x9, !P1 ;  /* 0x000000091800780c */ /* 0x000fe20004f21670 */
[-C--:B------:R-:W-:Y:S01]  /*4a20*/  FMUL R60, R60, R6.reuse ;  /* 0x000000063c3c7220 */ /* 0x080fe20000400000 */
[----:B------:R-:W-:Y:S01]  /*4a30*/  ISETP.LT.OR P2, PT, R24, 0x9, !P2 ;  /* 0x000000091800780c */ /* 0x000fe20005741670 */
[----:B------:R-:W-:Y:S01]  /*4a40*/  FMUL R59, R59, R6 ;  /* 0x000000063b3b7220 */ /* 0x000fe20000400000 */
[----:B-1----:R-:W-:Y:S01]  /*4a50*/  F2FP.SATFINITE.E5M2.F32.PACK_AB_MERGE_C R17, RZ, R72, RZ ;  /* 0x00000048ff11723e */ /* 0x002fe200048060ff */
[-C--:B------:R-:W-:Y:S01]  /*4a60*/  FMUL R58, R58, R6.reuse ;  /* 0x000000063a3a7220 */ /* 0x080fe20000400000 */
[----:B------:R-:W-:Y:S01]  /*4a70*/  F2FP.SATFINITE.E5M2.F32.PACK_AB_MERGE_C R69, RZ, R69, RZ ;  /* 0x00000045ff45723e */ /* 0x000fe200048060ff */
[-C--:B------:R-:W-:Y:S01]  /*4a80*/  FMUL R57, R57, R6.reuse ;  /* 0x0000000639397220 */ /* 0x080fe20000400000 */
[----:B------:R-:W-:Y:S01]  /*4a90*/  F2FP.SATFINITE.E5M2.F32.PACK_AB_MERGE_C R67, RZ, R67, RZ ;  /* 0x00000043ff43723e */ /* 0x000fe200048060ff */
[----:B------:R0:W-:Y:S01]  /*4aa0*/  @!P3 STG.E.U8 desc[UR22][R2.64+0x11], R13 ;  /* 0x0000110d0200b986 */ /* 0x0001e2000c101116 */
[----:B------:R-:W-:Y:S01]  /*4ab0*/  ISETP.GE.AND P3, PT, R25, 0x1a, PT ;  /* 0x0000001a1900780c */ /* 0x000fe20003f66270 */
[----:B------:R-:W-:Y:S01]  /*4ac0*/  FMUL R56, R56, R6 ;  /* 0x0000000638387220 */ /* 0x000fe20000400000 */
[----:B--2---:R-:W-:Y:S01]  /*4ad0*/  F2FP.SATFINITE.E5M2.F32.PACK_AB_MERGE_C R27, RZ, R66, RZ ;  /* 0x00000042ff1b723e */ /* 0x004fe200048060ff */
[----:B------:R-:W-:Y:S01]  /*4ae0*/  @!P4 STG.E.U8 desc[UR22][R2.64+0x10], R75 ;  /* 0x0000104b0200c986 */ /* 0x000fe2000c101116 */
[C---:B------:R-:W-:Y:S01]  /*4af0*/  ISETP.LT.OR P4, PT, R24.reuse, 0x1, !P3 ;  /* 0x000000011800780c */ /* 0x040fe20005f81670 */
[-C--:B------:R-:W-:Y:S01]  /*4b00*/  FMUL R23, R23, R6.reuse ;  /* 0x0000000617177220 */ /* 0x080fe20000400000 */
[----:B------:R-:W-:Y:S01]  /*4b10*/  ISETP.LT.OR P3, PT, R24, 0x9, !P3 ;  /* 0x000000091800780c */ /* 0x000fe20005f61670 */
[----:B------:R-:W-:Y:S01]  /*4b20*/  @!P1 STG.E.U8 desc[UR22][R10.64+0x10], R73 ;  /* 0x000010490a009986 */ /* 0x000fe2000c101116 */
[C---:B------:R-:W-:Y:S01]  /*4b30*/  ISETP.GE.AND P1, PT, R25.reuse, 0x22, PT ;  /* 0x000000221900780c */ /* 0x040fe20003f26270 */
[-C--:B------:R-:W-:Y:S01]  /*4b40*/  FMUL R22, R22, R6.reuse ;  /* 0x0000000616167220 */ /* 0x080fe20000400000 */
[----:B------:R-:W-:Y:S01]  /*4b50*/  F2FP.SATFINITE.E5M2.F32.PACK_AB_MERGE_C R65, RZ, R65, RZ ;  /* 0x00000041ff41723e */ /* 0x000fe200048060ff */
[----:B------:R1:W-:Y:S01]  /*4b60*/  @!P2 STG.E.U8 desc[UR22][R10.64+0x11], R17 ;  /* 0x000011110a00a986 */ /* 0x0003e2000c101116 */
[----:B------:R-:W-:Y:S01]  /*4b70*/  ISETP.GE.AND P2, PT, R25, 0x21, PT ;  /* 0x000000211900780c */ /* 0x000fe20003f46270 */
[----:B------:R-:W-:Y:S01]  /*4b80*/  FMUL R21, R21, R6 ;  /* 0x0000000615157220 */ /* 0x000fe20000400000 */
[----:B0-----:R-:W-:Y:S01]  /*4b90*/  F2FP.SATFINITE.E5M2.F32.PACK_AB_MERGE_C R13, RZ, R70, RZ ;  /* 0x00000046ff0d723e */ /* 0x001fe200048060ff */
[----:B------:R-:W-:Y:S01]  /*4ba0*/  @!P5 STG.E.U8 desc[UR22][R2.64+0x18], R71 ;  /* 0x000018470200d986 */ /* 0x000fe2000c101116 */
[----:B------:R-:W-:Y:S01]  /*4bb0*/  ISETP.LT.OR P6, PT, R24, 0x1, !P2 ;  /* 0x000000011800780c */ /* 0x000fe200057c1670 */
[----:B------:R-:W-:Y:S01]  /*4bc0*/  FMUL R20, R20, R6 ;  /* 0x0000000614147220 */ /* 0x000fe20000400000 */
[C---:B------:R-:W-:Y:S01]  /*4bd0*/  ISETP.LT.OR P5, PT, R24.reuse, 0x1, !P1 ;  /* 0x000000011800780c */ /* 0x040fe20004fa1670 */
[----:B------:R0:W-:Y:S01]  /*4be0*/  @!P4 STG.E.U8 desc[UR22][R2.64+0x19], R13 ;  /* 0x0000190d0200c986 */ /* 0x0001e2000c101116 */
[----:B------:R-:W-:-:S02]  /*4bf0*/  ISETP.LT.OR P1, PT, R24, 0x9, !P1 ;  /* 0x000000091800780c */ /* 0x000fc40004f21670 */
[C---:B------:R-:W-:Y:S01]  /*4c00*/  ISETP.LT.OR P2, PT, R24.reuse, 0x9, !P2 ;  /* 0x000000091800780c */ /* 0x040fe20005741670 */
[----:B------:R-:W-:Y:S01]  /*4c10*/  @!P0 STG.E.U8 desc[UR22][R10.64+0x18], R69 ;  /* 0x000018450a008986 */ /* 0x000fe2000c101116 */
[----:B-1----:R-:W-:Y:S02]  /*4c20*/  F2FP.SATFINITE.E5M2.F32.PACK_AB_MERGE_C R17, RZ, R68, RZ ;  /* 0x00000044ff11723e */ /* 0x002fe400048060ff */
[C---:B------:R-:W-:Y:S02]  /*4c30*/  ISETP.GE.AND P0, PT, R25.reuse, 0x29, PT ;  /* 0x000000291900780c */ /* 0x040fe40003f06270 */
[----:B------:R-:W-:Y:S01]  /*4c40*/  F2FP.SATFINITE.E5M2.F32.PACK_AB_MERGE_C R63, RZ, R63, RZ ;  /* 0x0000003fff3f723e */ /* 0x000fe200048060ff */
[----:B------:R1:W-:Y:S01]  /*4c50*/  @!P3 STG.E.U8 desc[UR22][R10.64+0x19], R17 ;  /* 0x000019110a00b986 */ /* 0x0003e2000c101116 */
[----:B------:R-:W-:Y:S02]  /*4c60*/  ISETP.GE.AND P3, PT, R25, 0x2a, PT ;  /* 0x0000002a1900780c */ /* 0x000fe40003f66270 */
[----:B0-----:R-:W-:Y:S01]  /*4c70*/  F2FP.SATFINITE.E5M2.F32.PACK_AB_MERGE_C R13, RZ, R64, RZ ;  /* 0x00000040ff0d723e */ /* 0x001fe200048060ff */
[----:B------:R-:W-:Y:S01]  /*4c80*/  @!P6 STG.E.U8 desc[UR22][R2.64+0x20], R67 ;  /* 0x000020430200e986 */ /* 0x000fe2000c101116 */
[----:B------:R-:W-:-:S02]  /*4c90*/  ISETP.LT.OR P4, PT, R24, 0x1, !P0 ;  /* 0x000000011800780c */ /* 0x000fc40004781670 */
[C---:B------:R-:W-:Y:S01]  /*4ca0*/  ISETP.LT.OR P0, PT, R24.reuse, 0x9, !P0 ;  /* 0x000000091800780c */ /* 0x040fe20004701670 */
[----:B------:R-:W-:Y:S01]  /*4cb0*/  @!P5 STG.E.U8 desc[UR22][R2.64+0x21], R27 ;  /* 0x0000211b0200d986 */ /* 0x000fe2000c101116 */
[C---:B------:R-:W-:Y:S02]  /*4cc0*/  ISETP.LT.OR P5, PT, R24.reuse, 0x1, !P3 ;  /* 0x000000011800780c */ /* 0x040fe40005fa1670 */
[C---:B------:R-:W-:Y:S01]  /*4cd0*/  ISETP.LT.OR P3, PT, R24.reuse, 0x9, !P3 ;  /* 0x000000091800780c */ /* 0x040fe20005f61670 */
[----:B------:R0:W-:Y:S01]  /*4ce0*/  @!P1 STG.E.U8 desc[UR22][R10.64+0x21], R13 ;  /* 0x0000210d0a009986 */ /* 0x0001e2000c101116 */
[----:B------:R-:W-:Y:S02]  /*4cf0*/  ISETP.GE.AND P1, PT, R25, 0x31, PT ;  /* 0x000000311900780c */ /* 0x000fe40003f26270 */
[----:B-1----:R-:W-:Y:S01]  /*4d00*/  F2FP.SATFINITE.E5M2.F32.PACK_AB_MERGE_C R17, RZ, R62, RZ ;  /* 0x0000003eff11723e */ /* 0x002fe200048060ff */
[----:B------:R-:W-:Y:S01]  /*4d10*/  @!P2 STG.E.U8 desc[UR22][R10.64+0x20], R65 ;  /* 0x000020410a00a986 */ /* 0x000fe2000c101116 */
[----:B------:R-:W-:-:S02]  /*4d20*/  ISETP.LT.OR P6, PT, R24, 0x1, !P1 ;  /* 0x000000011800780c */ /* 0x000fc40004fc1670 */
[----:B------:R-:W-:Y:S01]  /*4d30*/  F2FP.SATFINITE.E5M2.F32.PACK_AB_MERGE_C R61, RZ, R61, RZ ;  /* 0x0000003dff3d723e */ /* 0x000fe200048060ff */
[----:B------:R-:W-:Y:S01]  /*4d40*/  @!P4 STG.E.U8 desc[UR22][R2.64+0x28], R63 ;  /* 0x0000283f0200c986 */ /* 0x000fe2000c101116 */
[C---:B------:R-:W-:Y:S02]  /*4d50*/  ISETP.GE.AND P4, PT, R25.reuse, 0x32, PT ;  /* 0x000000321900780c */ /* 0x040fe40003f86270 */
[----:B------:R-:W-:Y:S01]  /*4d60*/  F2FP.SATFINITE.E5M2.F32.PACK_AB_MERGE_C R59, RZ, R59, RZ ;  /* 0x0000003bff3b723e */ /* 0x000fe200048060ff */
[----:B------:R1:W-:Y:S01]  /*4d70*/  @!P5 STG.E.U8 desc[UR22][R2.64+0x29], R17 ;  /* 0x000029110200d986 */ /* 0x0003e2000c101116 */
[----:B0-----:R-:W-:Y:S02]  /*4d80*/  F2FP.SATFINITE.E5M2.F32.PACK_AB_MERGE_C R13, RZ, R60, RZ ;  /* 0x0000003cff0d723e */ /* 0x001fe400048060ff */
[----:B------:R-:W-:Y:S01]  /*4d90*/  ISETP.LT.OR P5, PT, R24, 0x1, !P4 ;  /* 0x000000011800780c */ /* 0x000fe200067a1670 */
[----:B------:R-:W-:Y:S01]  /*4da0*/  @!P0 STG.E.U8 desc[UR22][R10.64+0x28], R61 ;  /* 0x0000283d0a008986 */ /* 0x000fe2000c101116 */
[----:B------:R-:W-:-:S02]  /*4db0*/  ISETP.GE.AND P2, PT, R25, 0x39, PT ;  /* 0x000000391900780c */ /* 0x000fc40003f46270 */
[----:B------:R-:W-:Y:S01]  /*4dc0*/  ISETP.GE.AND P0, PT, R25, 0x3a, PT ;  /* 0x0000003a1900780c */ /* 0x000fe20003f06270 */
[----:B------:R0:W-:Y:S01]  /*4dd0*/  @!P3 STG.E.U8 desc[UR22][R10.64+0x29], R13 ;  /* 0x0000290d0a00b986 */ /* 0x0001e2000c101116 */
[C---:B------:R-:W-:Y:S02]  /*4de0*/  ISETP.LT.OR P1, PT, R24.reuse, 0x9, !P1 ;  /* 0x000000091800780c */ /* 0x040fe40004f21670 */
[C---:B------:R-:W-:Y:S01]  /*4df0*/  ISETP.LT.OR P4, PT, R24.reuse, 0x9, !P4 ;  /* 0x000000091800780c */ /* 0x040fe20006781670 */
[----:B------:R-:W-:Y:S01]  /*4e00*/  @!P6 STG.E.U8 desc[UR22][R2.64+0x30], R59 ;  /* 0x0000303b0200e986 */ /* 0x000fe2000c101116 */
[C---:B------:R-:W-:Y:S02]  /*4e10*/  ISETP.LT.OR P3, PT, R24.reuse, 0x1, !P2 ;  /* 0x000000011800780c */ /* 0x040fe40005761670 */
[C---:B------:R-:W-:Y:S02]  /*4e20*/  ISETP.LT.OR P6, PT, R24.reuse, 0x1, !P0 ;  /* 0x000000011800780c */ /* 0x040fe400047c1670 */
[----:B------:R-:W-:-:S02]  /*4e30*/  ISETP.LT.OR P2, PT, R24, 0x9, !P2 ;  /* 0x000000091800780c */ /* 0x000fc40005741670 */
[----:B------:R-:W-:Y:S02]  /*4e40*/  ISETP.LT.OR P0, PT, R24, 0x9, !P0 ;  /* 0x000000091800780c */ /* 0x000fe40004701670 */
[----:B-1----:R-:W-:Y:S02]  /*4e50*/  F2FP.SATFINITE.E5M2.F32.PACK_AB_MERGE_C R17, RZ, R58, RZ ;  /* 0x0000003aff11723e */ /* 0x002fe400048060ff */
[----:B------:R-:W-:Y:S02]  /*4e60*/  F2FP.SATFINITE.E5M2.F32.PACK_AB_MERGE_C R57, RZ, R57, RZ ;  /* 0x00000039ff39723e */ /* 0x000fe400048060ff */
[----:B0-----:R-:W-:Y:S01]  /*4e70*/  F2FP.SATFINITE.E5M2.F32.PACK_AB_MERGE_C R13, RZ, R56, RZ ;  /* 0x00000038ff0d723e */ /* 0x001fe200048060ff */
[----:B------:R0:W-:Y:S01]  /*4e80*/  @!P5 STG.E.U8 desc[UR22][R2.64+0x31], R17 ;  /* 0x000031110200d986 */ /* 0x0001e2000c101116 */
[----:B------:R-:W-:Y:S02]  /*4e90*/  F2FP.SATFINITE.E5M2.F32.PACK_AB_MERGE_C R23, RZ, R23, RZ ;  /* 0x00000017ff17723e */ /* 0x000fe400048060ff */
[----:B------:R-:W-:Y:S01]  /*4ea0*/  F2FP.SATFINITE.E5M2.F32.PACK_AB_MERGE_C R25, RZ, R22, RZ ;  /* 0x00000016ff19723e */ /* 0x000fe200048060ff */
[----:B------:R1:W-:Y:S01]  /*4eb0*/  @!P1 STG.E.U8 desc[UR22][R10.64+0x30], R57 ;  /* 0x000030390a009986 */ /* 0x0003e2000c101116 */
[----:B------:R-:W-:-:S03]  /*4ec0*/  F2FP.SATFINITE.E5M2.F32.PACK_AB_MERGE_C R21, RZ, R21, RZ ;  /* 0x00000015ff15723e */ /* 0x000fc600048060ff */
[----:B------:R1:W-:Y:S01]  /*4ed0*/  @!P4 STG.E.U8 desc[UR22][R10.64+0x31], R13 ;  /* 0x0000310d0a00c986 */ /* 0x0003e2000c101116 */
[----:B0-----:R-:W-:-:S03]  /*4ee0*/  F2FP.SATFINITE.E5M2.F32.PACK_AB_MERGE_C R17, RZ, R20, RZ ;  /* 0x00000014ff11723e */ /* 0x001fc600048060ff */
[----:B------:R1:W-:Y:S04]  /*4ef0*/  @!P3 STG.E.U8 desc[UR22][R2.64+0x38], R23 ;  /* 0x000038170200b986 */ /* 0x0003e8000c101116 */
[----:B------:R1:W-:Y:S04]  /*4f00*/  @!P6 STG.E.U8 desc[UR22][R2.64+0x39], R25 ;  /* 0x000039190200e986 */ /* 0x0003e8000c101116 */
[----:B------:R1:W-:Y:S04]  /*4f10*/  @!P2 STG.E.U8 desc[UR22][R10.64+0x38], R21 ;  /* 0x000038150a00a986 */ /* 0x0003e8000c101116 */
[----:B------:R1:W-:Y:S02]  /*4f20*/  @!P0 STG.E.U8 desc[UR22][R10.64+0x39], R17 ;  /* 0x000039110a008986 */ /* 0x0003e4000c101116 */
.L_x_100:
[----:B------:R-:W-:Y:S05]  /*4f30*/  BSYNC B0 ;  /* 0x0000000000007941 */ /* 0x000fea0003800000 */
.L_x_34:
[----:B-1---5:R-:W-:Y:S01]  /*4f40*/  IMAD.U32 R2, RZ, RZ, UR20 ;  /* 0x00000014ff027e24 */ /* 0x022fe2000f8e00ff */
[----:B------:R-:W-:Y:S01]  /*4f50*/  ULDC.64 UR4, c[0x0][0x650] ;  /* 0x0001940000047ab9 */ /* 0x000fe20000000a00 */
[----:B0-----:R-:W-:Y:S01]  /*4f60*/  IMAD.U32 R3, RZ, RZ, UR21 ;  /* 0x00000015ff037e24 */ /* 0x001fe2000f8e00ff */
[----:B------:R0:W-:Y:S01]  /*4f70*/  SYNCS.ARRIVE.TRANS64.A1T0 RZ, [R18+UR32], RZ ;  /* 0x000000ff12ff79a7 */ /* 0x0001e20008100020 */
[----:B------:R-:W-:Y:S01]  /*4f80*/  IMAD.U32 R3, RZ, RZ, UR7 ;  /* 0x00000007ff037e24 */ /* 0x000fe2000f8e00ff */
[C---:B------:R-:W-:Y:S01]  /*4f90*/  LEA R0, P0, R2.reuse, R0, 0x1 ;  /* 0x0000000002007211 */ /* 0x040fe200078008ff */
[----:B------:R-:W-:Y:S01]  /*4fa0*/  IMAD.MOV.U32 R4, RZ, RZ, -0x1 ;  /* 0xffffffffff047424 */ /* 0x000fe200078e00ff */
[----:B------:R-:W-:Y:S02]  /*4fb0*/  PRMT R10, RZ, 0x7610, R10 ;  /* 0x00007610ff0a7816 */ /* 0x000fe4000000000a */
[----:B------:R-:W-:Y:S01]  /*4fc0*/  LEA.HI.X R5, R2, R5, R3, 0x1, P0 ;  /* 0x0000000502057211 */ /* 0x000fe200000f0c03 */
[----:B------:R-:W-:Y:S01]  /*4fd0*/  IMAD.MOV.U32 R2, RZ, RZ, -0x1 ;  /* 0xffffffffff027424 */ /* 0x000fe200078e00ff */
[----:B------:R-:W-:Y:S01]  /*4fe0*/  ISETP.GE.U32.AND P0, PT, R0, UR4, PT ;  /* 0x0000000400007c0c */ /* 0x000fe2000bf06070 */
[----:B------:R-:W-:-:S03]  /*4ff0*/  IMAD.MOV.U32 R3, RZ, RZ, -0x1 ;  /* 0xffffffffff037424 */ /* 0x000fc600078e00ff */
[----:B------:R-:W-:-:S13]  /*5000*/  ISETP.GE.U32.AND.EX P0, PT, R5, UR5, PT, P0 ;  /* 0x0000000505007c0c */ /* 0x000fda000bf06100 */
[----:B0-----:R-:W-:Y:S05]  /*5010*/  @P0 BRA `(.L_x_101) ;  /* 0x0000000400880947 */ /* 0x001fea0003800000 */
[----:B------:R-:W0:Y:S01]  /*5020*/  S2UR UR8, SR_CTAID.X ;  /* 0x00000000000879c3 */ /* 0x000e220000002500 */
[----:B------:R-:W-:Y:S01]  /*5030*/  ULDC.64 UR4, c[0x0][0x628] ;  /* 0x00018a0000047ab9 */ /* 0x000fe20000000a00 */
[----:B------:R-:W-:Y:S01]  /*5040*/  ULDC UR6, c[0x0][0x150] ;  /* 0x0000540000067ab9 */ /* 0x000fe20000000800 */
[----:B------:R-:W-:Y:S01]  /*5050*/  ISETP.NE.U32.AND P0, PT, RZ, UR4, PT ;  /* 0x00000004ff007c0c */ /* 0x000fe2000bf05070 */
[----:B------:R-:W-:Y:S01]  /*5060*/  ULDC UR26, c[0x0][0x630] ;  /* 0x00018c00001a7ab9 */ /* 0x000fe20000000800 */
[C---:B------:R-:W-:Y:S01]  /*5070*/  R2UR UR30, R0.reuse ;  /* 0x00000000001e72ca */ /* 0x040fe200000e0000 */
[----:B------:R-:W-:Y:S01]  /*5080*/  ULDC UR33, c[0x0][0x154] ;  /* 0x0000550000217ab9 */ /* 0x000fe20000000800 */
[----:B------:R-:W-:Y:S01]  /*5090*/  ISETP.NE.AND.EX P0, PT, RZ, UR5, PT, P0 ;  /* 0x00000005ff007c0c */ /* 0x000fe2000bf05300 */
[----:B------:R-:W1:Y:S01]  /*50a0*/  S2UR UR34, SR_CTAID.Y ;  /* 0x00000000002279c3 */ /* 0x000e620000002600 */
[----:B------:R-:W-:Y:S02]  /*50b0*/  R2UR UR31, R5 ;  /* 0x00000000051f72ca */ /* 0x000fe400000e0000 */
[----:B------:R-:W-:-:S02]  /*50c0*/  R2UR UR28, R0 ;  /* 0x00000000001c72ca */ /* 0x000fc400000e0000 */
[----:B------:R-:W-:Y:S02]  /*50d0*/  R2UR UR29, R5 ;  /* 0x00000000051d72ca */ /* 0x000fe400000e0000 */
[----:B0-----:R-:W-:-:S05]  /*50e0*/  I2FP.F32.U32 R2, UR8 ;  /* 0x0000000800027c45 */ /* 0x001fca0008201000 */
[----:B------:R-:W-:-:S04]  /*50f0*/  FMUL R2, R2, UR6 ;  /* 0x0000000602027c20 */ /* 0x000fc80008400000 */
[----:B------:R0:W0:Y:S01]  /*5100*/  F2I.U32.TRUNC.NTZ R3, R2 ;  /* 0x0000000200037305 */ /* 0x000022000020f000 */
[----:B-1----:R-:W-:Y:S05]  /*5110*/  @!P0 BRA `(.L_x_102) ;  /* 0x0000000000308947 */ /* 0x002fea0003800000 */
        /* <DEDUP_REMOVED lines=12> */
.L_x_102:
[----:B------:R-:W-:Y:S01]  /*51e0*/  USHF.R.U64 UR6, UR28, UR26, UR29 ;  /* 0x0000001a1c067299 */ /* 0x000fe2000800121d */
[----:B0-----:R-:W-:Y:S01]  /*51f0*/  I2FP.F32.U32 R2, UR34 ;  /* 0x0000002200027c45 */ /* 0x001fe20008201000 */
[----:B------:R-:W-:Y:S02]  /*5200*/  USHF.R.U32.HI UR4, URZ, UR26, UR29 ;  /* 0x0000001a3f047299 */ /* 0x000fe4000801161d */
[----:B------:R-:W-:Y:S02]  /*5210*/  UIADD3 UR24, UP0, URZ, -UR6, URZ ;  /* 0x800000063f187290 */ /* 0x000fe4000ff1e03f */
[----:B------:R-:W-:Y:S01]  /*5220*/  FMUL R2, R2, UR33 ;  /* 0x0000002102027c20 */ /* 0x000fe20008400000 */
[----:B------:R-:W-:Y:S01]  /*5230*/  ULDC.64 UR28, c[0x0][0x620] ;  /* 0x00018800001c7ab9 */ /* 0x000fe20000000a00 */
[----:B------:R-:W-:Y:S01]  /*5240*/  UIADD3.X UR4, URZ, ~UR4, URZ, UP0, !UPT ;  /* 0x800000043f047290 */ /* 0x000fe200087fe43f */
[----:B------:R-:W-:Y:S01]  /*5250*/  UMOV UR10, UR30 ;  /* 0x0000001e000a7c82 */ /* 0x000fe20008000000 */
[----:B------:R-:W-:-:S02]  /*5260*/  UMOV UR11, UR31 ;  /* 0x0000001f000b7c82 */ /* 0x000fc40008000000 */
[----:B------:R-:W0:Y:S01]  /*5270*/  F2I.U32.TRUNC.NTZ R2, R2 ;  /* 0x0000000200027305 */ /* 0x000e22000020f000 */
[----:B------:R-:W-:Y:S02]  /*5280*/  UIMAD UR4, UR4, UR28, URZ ;  /* 0x0000001c040472a4 */ /* 0x000fe4000f8e023f */
[----:B------:R-:W-:Y:S01]  /*5290*/  UIMAD.WIDE.U32 UR10, UR24, UR28, UR10 ;  /* 0x0000001c180a72a5 */ /* 0x000fe2000f8e000a */
[----:B------:R-:W-:Y:S01]  /*52a0*/  R2UR UR28, R3 ;  /* 0x00000000031c72ca */ /* 0x000fe200000e0000 */
[----:B------:R-:W-:Y:S01]  /*52b0*/  UIMAD UR24, UR24, UR29, UR4 ;  /* 0x0000001d181872a4 */ /* 0x000fe2000f8e0204 */
[----:B------:R-:W-:Y:S01]  /*52c0*/  ULDC UR25, c[0x0][0x618] ;  /* 0x0001860000197ab9 */ /* 0x000fe20000000800 */
[----:B------:R-:W-:Y:S02]  /*52d0*/  ULDC UR37, c[0x0][0x658] ;  /* 0x0001960000257ab9 */ /* 0x000fe40000000800 */
[----:B------:R-:W-:Y:S01]  /*52e0*/  UIADD3 UR24, UR11, UR24, URZ ;  /* 0x000000180b187290 */ /* 0x000fe2000fffe03f */
[----:B------:R-:W-:Y:S01]  /*52f0*/  UMOV UR26, 0xffffffff ;  /* 0xffffffff001a7882 */ /* 0x000fe20000000000 */
[----:B------:R-:W-:Y:S01]  /*5300*/  ULDC.64 UR4, c[0x0][0x640] ;  /* 0x0001900000047ab9 */ /* 0x000fe20000000a00 */
[----:B------:R-:W-:Y:S01]  /*5310*/  USHF.L.U32 UR33, UR26, UR37, URZ ;  /* 0x000000251a217299 */ /* 0x000fe2000800063f */
[----:B------:R-:W-:Y:S01]  /*5320*/  ISETP.NE.U32.AND P0, PT, RZ, UR4, PT ;  /* 0x00000004ff007c0c */ /* 0x000fe2000bf05070 */
[----:B------:R-:W-:Y:S01]  /*5330*/  USHF.R.U64 UR10, UR10, UR25, UR24 ;  /* 0x000000190a0a7299 */ /* 0x000fe20008001218 */
[----:B0-----:R-:W-:Y:S01]  /*5340*/  R2UR UR30, R2 ;  /* 0x00000000021e72ca */ /* 0x001fe200000e0000 */
[----:B------:R-:W-:Y:S01]  /*5350*/  USHF.R.U32.HI UR24, URZ, UR25, UR24 ;  /* 0x000000193f187299 */ /* 0x000fe20008011618 */
[----:B------:R-:W-:Y:S01]  /*5360*/  ISETP.NE.AND.EX P0, PT, RZ, UR5, PT, P0 ;  /* 0x00000005ff007c0c */ /* 0x000fe2000bf05300 */
[----:B------:R-:W-:Y:S01]  /*5370*/  ULDC UR31, c[0x0][0x608] ;  /* 0x00018200001f7ab9 */ /* 0x000fe20000000800 */
[----:B------:R-:W-:-:S02]  /*5380*/  ULOP3.LUT UR38, URZ, UR33, URZ, 0x33, !UPT ;  /* 0x000000213f267292 */ /* 0x000fc4000f8e333f */
[----:B------:R-:W-:Y:S02]  /*5390*/  USHF.R.U64 UR33, UR10, UR31, UR24 ;  /* 0x0000001f0a217299 */ /* 0x000fe40008001218 */
[----:B------:R-:W-:Y:S01]  /*53a0*/  USHF.R.U32.HI UR24, URZ, UR31, UR24 ;  /* 0x0000001f3f187299 */ /* 0x000fe20008011618 */
[----:B------:R-:W-:Y:S01]  /*53b0*/  UMOV UR35, 0x1 ;  /* 0x0000000100237882 */ /* 0x000fe20000000000 */
[----:B------:R-:W-:Y:S02]  /*53c0*/  UIADD3 UR28, -UR28, URZ, URZ ;  /* 0x0000003f1c1c7290 */ /* 0x000fe4000fffe13f */
[----:B------:R-:W-:Y:S02]  /*53d0*/  USHF.L.U32 UR26, UR35, UR37, URZ ;  /* 0x00000025231a7299 */ /* 0x000fe4000800063f */
[----:B------:R-:W-:Y:S01]  /*53e0*/  USHF.R.U64 UR35, UR33, UR37, UR24 ;  /* 0x0000002521237299 */ /* 0x000fe20008001218 */
[----:B------:R-:W-:Y:S01]  /*53f0*/  ULDC UR29, c[0x0][0x144] ;  /* 0x00005100001d7ab9 */ /* 0x000fe20000000800 */
[----:B------:R-:W-:Y:S01]  /*5400*/  ULDC UR9, c[0x0][0x600] ;  /* 0x0001800000097ab9 */ /* 0x000fe20000000800 */
[----:B------:R-:W-:-:S02]  /*5410*/  UIADD3 UR36, -UR30, URZ, URZ ;  /* 0x0000003f1e247290 */ /* 0x000fc4000fffe13f */
[----:B------:R-:W-:Y:S02]  /*5420*/  USHF.R.U32.HI UR31, URZ, UR37, UR24 ;  /* 0x000000253f1f7299 */ /* 0x000fe40008011618 */
[----:B------:R-:W-:Y:S02]  /*5430*/  UIADD3 UR11, UR9, -0x1, URZ ;  /* 0xffffffff090b7890 */ /* 0x000fe4000fffe03f */
        /* <DEDUP_REMOVED lines=16> */
.L_x_103:
[----:B------:R-:W-:Y:S01]  /*5540*/  USHF.R.U64 UR4, UR30, UR39, UR31 ;  /* 0x000000271e047299 */ /* 0x000fe2000800121f */
[----:B------:R-:W-:Y:S01]  /*5550*/  IMAD.MOV.U32 R10, RZ, RZ, 0x1 ;  /* 0x00000001ff0a7424 */ /* 0x000fe200078e00ff */
[----:B------:R-:W-:Y:S01]  /*5560*/  ULOP3.LUT UR33, UR33, UR38, URZ, 0xc0, !UPT ;  /* 0x0000002621217292 */ /* 0x000fe2000f8ec03f */
[----:B------:R-:W-:Y:S01]  /*5570*/  IMAD.U32 R4, RZ, RZ, UR6 ;  /* 0x00000006ff047e24 */ /* 0x000fe2000f8e00ff */
[----:B------:R-:W-:Y:S02]  /*5580*/  UIADD3 UR5, -UR4, URZ, URZ ;  /* 0x0000003f04057290 */ /* 0x000fe4000fffe13f */
[----:B------:R-:W-:Y:S02]  /*5590*/  @UP2 UIMAD UR37, UR41, UR36, UR34 ;  /* 0x00000024292522a4 */ /* 0x000fe4000f8e0222 */
        /* <DEDUP_REMOVED lines=10> */
.L_x_101:
[----:B------:R-:W-:Y:S02]  /*5640*/  LOP3.LUT P0, RZ, R10, 0xff, RZ, 0xc0, !PT ;  /* 0x000000ff0aff7812 */ /* 0x000fe4000780c0ff */
[----:B------:R-:W-:-:S11]  /*5650*/  LOP3.LUT R84, R84, 0x1, RZ, 0x3c, !PT ;  /* 0x0000000154547812 */ /* 0x000fd600078e3cff */
[----:B------:R-:W-:Y:S05]  /*5660*/  @P0 BRA `(.L_x_104) ;  /* 0xffffffbc00a80947 */ /* 0x000fea000383ffff */
[----:B------:R-:W-:Y:S05]  /*5670*/  EXIT ;  /* 0x000000000000794d */ /* 0x000fea0003800000 */
.L_x_12:
[----:B------:R-:W-:-:S08]  /*5680*/  ISETP.NE.AND P0, PT, RZ, UR8, PT ;  /* 0x00000008ff007c0c */ /* 0x000fd0000bf05270 */
[----:B-1---5:R-:W0:-:S00]  /*5690*/  USETMAXREG.DEALLOC.CTAPOOL 0x28 ;  /* 0x00000028000079c8 */ /* 0x022e0000080e0500 */
[----:B------:R-:W-:Y:S05]  /*56a0*/  @P0 EXIT ;  /* 0x000000000000094d */ /* 0x000fea0003800000 */
[----:B0-----:R-:W-:Y:S01]  /*56b0*/  LOP3.LUT P0, RZ, R9, 0xff, RZ, 0xc0, !PT ;  /* 0x000000ff09ff7812 */ /* 0x001fe2000780c0ff */
[----:B------:R-:W-:Y:S02]  /*56c0*/  IMAD.MOV.U32 R10, RZ, RZ, 0x1 ;  /* 0x00000001ff0a7424 */ /* 0x000fe400078e00ff */
[----:B------:R-:W-:-:S10]  /*56d0*/  IMAD.MOV.U32 R11, RZ, RZ, RZ ;  /* 0x000000ffff0b7224 */ /* 0x000fd400078e00ff */
[----:B------:R-:W-:Y:S05]  /*56e0*/  @!P0 BRA `(.L_x_105) ;  /* 0x0000000c00108947 */ /* 0x000fea0003800000 */
[----:B------:R-:W-:Y:S01]  /*56f0*/  LOP3.LUT P0, RZ, R8, 0x1f, RZ, 0xc0, !PT ;  /* 0x0000001f08ff7812 */ /* 0x000fe2000780c0ff */
[----:B------:R-:W-:Y:S01]  /*5700*/  ULDC UR5, c[0x0][0x658] ;  /* 0x0001960000057ab9 */ /* 0x000fe20000000800 */
[----:B------:R-:W-:Y:S01]  /*5710*/  UMOV UR6, 0xffffffff ;  /* 0xffffffff00067882 */ /* 0x000fe20000000000 */
[----:B------:R-:W-:Y:S01]  /*5720*/  BSSY B0, `(.L_x_105) ;  /* 0x00000c0000007945 */ /* 0x000fe20003800000 */
[----:B------:R-:W-:Y:S01]  /*5730*/  USHF.L.U32 UR6, UR6, UR5, URZ ;  /* 0x0000000506067299 */ /* 0x000fe2000800063f */
[C---:B------:R-:W-:Y:S01]  /*5740*/  ISETP.NE.AND P3, PT, R14.reuse, RZ, PT ;  /* 0x000000ff0e00720c */ /* 0x040fe20003f65270 */
[----:B------:R-:W-:Y:S01]  /*5750*/  IMAD.MOV.U32 R12, RZ, RZ, 0x1 ;  /* 0x00000001ff0c7424 */ /* 0x000fe200078e00ff */
[----:B------:R-:W-:Y:S01]  /*5760*/  ISETP.NE.OR P0, PT, R14, RZ, !P0 ;  /* 0x000000ff0e00720c */ /* 0x000fe20004705670 */
[----:B------:R-:W-:Y:S01]  /*5770*/  IMAD.MOV.U32 R10, RZ, RZ, 0x1 ;  /* 0x00000001ff0a7424 */ /* 0x000fe200078e00ff */
[----:B------:R-:W-:Y:S01]  /*5780*/  ULDC UR4, c[0x0][0x600] ;  /* 0x0001800000047ab9 */ /* 0x000fe20000000800 */
[----:B------:R-:W-:Y:S01]  /*5790*/  IMAD.MOV.U32 R11, RZ, RZ, RZ ;  /* 0x000000ffff0b7224 */ /* 0x000fe200078e00ff */
[----:B------:R-:W-:Y:S01]  /*57a0*/  UMOV UR8, 0x1 ;  /* 0x0000000100087882 */ /* 0x000fe20000000000 */
[----:B------:R-:W-:-:S02]  /*57b0*/  UIADD3 UR27, UR14, 0x1, URZ ;  /* 0x000000010e1b7890 */ /* 0x000fc4000fffe03f */
[----:B------:R-:W-:Y:S02]  /*57c0*/  ULOP3.LUT UR26, UR13, 0x2, URZ, 0xfc, !UPT ;  /* 0x000000020d1a7892 */ /* 0x000fe4000f8efc3f */
[----:B------:R-:W-:Y:S02]  /*57d0*/  UIADD3 UR4, UR4, -0x1, URZ ;  /* 0xffffffff04047890 */ /* 0x000fe4000fffe03f */
[----:B------:R-:W-:Y:S02]  /*57e0*/  USHF.L.U32 UR5, UR8, UR5, URZ ;  /* 0x0000000508057299 */ /* 0x000fe4000800063f */
[----:B------:R-:W-:Y:S01]  /*57f0*/  ULOP3.LUT UR6, URZ, UR6, URZ, 0x33, !UPT ;  /* 0x000000063f067292 */ /* 0x000fe2000f8e333f */
[----:B------:R-:W-:-:S11]  /*5800*/  ULDC.64 UR24, c[0x0][0x198] ;  /* 0x0000660000187ab9 */ /* 0x000fd60000000a00 */
.L_x_117:
[----:B------:R-:W-:-:S03]  /*5810*/  UMOV UR8, 0xffffffff ;  /* 0xffffffff00087882 */ /* 0x000fc60000000000 */
[----:B------:R-:W-:Y:S05]  /*5820*/  BRA.DIV UR8, `(.L_x_106) ;  /* 0x0000000e08947947 */ /* 0x000fea000b800000 */
[----:B------:R-:W-:-:S13]  /*5830*/  ELECT P1, URZ, PT ;  /* 0x00000000003f782f */ /* 0x000fda0003820000 */
.L_x_128:
[----:B------:R-:W0:Y:S01]  /*5840*/  LDC R6, c[0x0][0x28c] ;  /* 0x0000a300ff067b82 */ /* 0x000e220000000800 */
[----:B------:R-:W-:Y:S01]  /*5850*/  BSSY B1, `(.L_x_107) ;  /* 0x0000036000017945 */ /* 0x000fe20003800000 */
[----:B0-----:R-:W-:-:S13]  /*5860*/  ISETP.LT.OR P1, PT, R6, 0x1, !P1 ;  /* 0x000000010600780c */ /* 0x001fda0004f21670 */
[----:B------:R-:W-:Y:S05]  /*5870*/  @P1 BRA `(.L_x_108) ;  /* 0x0000000000cc1947 */ /* 0x000fea0003800000 */
[----:B------:R-:W-:Y:S02]  /*5880*/  IMAD.SHL.U32 R8, R3, 0x40, RZ ;  /* 0x0000004003087824 */ /* 0x000fe400078e00ff */
[----:B------:R-:W-:Y:S02]  /*5890*/  IMAD.SHL.U32 R9, R2, 0x40, RZ ;  /* 0x0000004002097824 */ /* 0x000fe400078e00ff */
[----:B------:R-:W-:Y:S02]  /*58a0*/  IMAD.MOV.U32 R15, RZ, RZ, RZ ;  /* 0x000000ffff0f7224 */ /* 0x000fe400078e00ff */
[----:B------:R-:W-:Y:S02]  /*58b0*/  IMAD.U32 R16, RZ, RZ, UR27 ;  /* 0x0000001bff107e24 */ /* 0x000fe4000f8e00ff */
[----:B------:R-:W-:Y:S02]  /*58c0*/  IMAD.MOV.U32 R2, RZ, RZ, R10 ;  /* 0x000000ffff027224 */ /* 0x000fe400078e000a */
[----:B------:R-:W-:-:S07]  /*58d0*/  IMAD.MOV.U32 R3, RZ, RZ, R11 ;  /* 0x000000ffff037224 */ /* 0x000fce00078e000b */
.L_x_112:
[----:B------:R-:W0:Y:S01]  /*58e0*/  S2R R7, SR_CgaCtaId ;  /* 0x0000000000077919 */ /* 0x000e220000008800 */
[----:B-1----:R-:W-:-:S04]  /*58f0*/  MOV R6, 0x400 ;  /* 0x0000040000067802 */ /* 0x002fc80000000f00 */
[----:B0-----:R-:W-:Y:S02]  /*5900*/  LEA R14, R7, R6, 0x18 ;  /* 0x00000006070e7211 */ /* 0x001fe400078ec0ff */
[----:B------:R-:W-:Y:S01]  /*5910*/  SHF.L.U32 R6, R2, 0x1f, RZ ;  /* 0x0000001f02067819 */ /* 0x000fe200000006ff */
[----:B------:R-:W0:Y:S02]  /*5920*/  @!P3 LDC R7, c[0x0][0x500] ;  /* 0x00014000ff07bb82 */ /* 0x000e240000000800 */
[----:B------:R-:W-:-:S04]  /*5930*/  IMAD R13, R3, 0x8, R14 ;  /* 0x00000008030d7824 */ /* 0x000fc800078e020e */
[----:B------:R-:W1:Y:S02]  /*5940*/  SYNCS.PHASECHK.TRANS64.TRYWAIT P1, [R13+URZ+0x10], R6 ;  /* 0x000010060d0075a7 */ /* 0x000e64000802017f */
[----:B-1----:R-:W-:Y:S05]  /*5950*/  @!P1 BRA `(.L_x_109) ;  /* 0x0000000c00689947 */ /* 0x002fea0003800000 */
.L_x_129:
[----:B------:R-:W-:Y:S01]  /*5960*/  UPRMT UR8, UR26, 0x9910, URZ ;  /* 0x000099101a087896 */ /* 0x000fe2000800003f */
[----:B0-----:R0:W-:Y:S03]  /*5970*/  @!P3 SYNCS.ARRIVE.TRANS64 RZ, [R13+URZ], R7 ;  /* 0x000000070dffb9a7 */ /* 0x0011e6000800003f */
[----:B------:R-:W-:-:S06]  /*5980*/  UISETP.NE.AND UP0, UPT, UR8, 0x2, UPT ;  /* 0x000000020800788c */ /* 0x000fcc000bf05270 */
[----:B------:R-:W-:-:S13]  /*5990*/  PLOP3.LUT P1, PT, PT, PT, UP0, 0x80, 0x0 ;  /* 0x000000000000781c */ /* 0x000fda0003f2f008 */
[----:B0-----:R-:W-:Y:S05]  /*59a0*/  @P1 BRA `(.L_x_110) ;  /* 0x0000000000041947 */ /* 0x001fea0003800000 */
[----:B------:R-:W-:Y:S01]  /*59b0*/  BPT.TRAP 0x1 ;  /* 0x000000040000795c */ /* 0x000fe20000300000 */
.L_x_110:
[----:B------:R-:W-:Y:S05]  /*59c0*/  @P0 BRA `(.L_x_111) ;  /* 0x0000000000040947 */ /* 0x000fea0003800000 */
[----:B------:R-:W-:Y:S01]  /*59d0*/  BPT.TRAP 0x1 ;  /* 0x000000040000795c */ /* 0x000fe20000300000 */
.L_x_111:
[----:B------:R-:W-:Y:S01]  /*59e0*/  IMAD R14, R3, 0x1000, R14 ;  /* 0x00001000030e7824 */ /* 0x000fe200078e020e */
[----:B------:R-:W-:Y:S01]  /*59f0*/  R2UR UR9, R13 ;  /* 0x000000000d0972ca */ /* 0x000fe200000e0000 */
[----:B------:R-:W-:Y:S01]  /*5a00*/  VIADD R16, R16, 0xffffffff ;  /* 0xffffffff10107836 */ /* 0x000fe20000000000 */
[----:B------:R-:W-:Y:S01]  /*5a10*/  UIADD3 UR16, UP0, UR24, 0xf0, URZ ;  /* 0x000000f018107890 */ /* 0x000fe2000ff1e03f */
[----:B------:R-:W-:Y:S01]  /*5a20*/  R2UR UR11, R9 ;  /* 0x00000000090b72ca */ /* 0x000fe200000e0000 */
[----:B------:R-:W-:Y:S01]  /*5a30*/  UIADD3 UR28, UP1, UR24, 0x1f0, URZ ;  /* 0x000001f0181c7890 */ /* 0x000fe2000ff3e03f */
[----:B------:R-:W-:Y:S01]  /*5a40*/  R2UR UR8, R14 ;  /* 0x000000000e0872ca */ /* 0x000fe200000e0000 */
[----:B------:R-:W-:Y:S01]  /*5a50*/  UIADD3.X UR17, URZ, UR25, URZ, UP0, !UPT ;  /* 0x000000193f117290 */ /* 0x000fe200087fe43f */
[----:B------:R-:W-:Y:S01]  /*5a60*/  R2UR UR10, R15 ;  /* 0x000000000f0a72ca */ /* 0x000fe200000e0000 */
[----:B------:R-:W-:Y:S01]  /*5a70*/  VIADD R3, R3, 0x1 ;  /* 0x0000000103037836 */ /* 0x000fe20000000000 */
[----:B------:R-:W-:Y:S01]  /*5a80*/  R2UR UR12, R4 ;  /* 0x00000000040c72ca */ /* 0x000fe200000e0000 */
[----:B------:R-:W-:Y:S01]  /*5a90*/  UIADD3.X UR29, URZ, UR25, URZ, UP1, !UPT ;  /* 0x000000193f1d7290 */ /* 0x000fe20008ffe43f */
[----:B------:R-:W-:Y:S01]  /*5aa0*/  R2UR UR23, R8 ;  /* 0x00000000081772ca */ /* 0x000fe200000e0000 */
[----:B------:R-:W-:Y:S01]  /*5ab0*/  UMOV UR18, 0x0 ;  /* 0x0000000000127882 */ /* 0x000fe20000000000 */
[----:B------:R-:W-:Y:S01]  /*5ac0*/  ISETP.GT.AND P2, PT, R16, 0x1, PT ;  /* 0x000000011000780c */ /* 0x000fe20003f44270 */
[----:B------:R-:W-:Y:S01]  /*5ad0*/  UMOV UR19, 0x10000000 ;  /* 0x1000000000137882 */ /* 0x000fe20000000000 */
[----:B------:R-:W-:Y:S01]  /*5ae0*/  ISETP.NE.AND P1, PT, R3, 0x2, PT ;  /* 0x000000020300780c */ /* 0x000fe20003f25270 */
[----:B------:R-:W-:-:S02]  /*5af0*/  VIADD R15, R15, 0x40 ;  /* 0x000000400f0f7836 */ /* 0x000fc40000000000 */
[----:B------:R-:W-:Y:S01]  /*5b00*/  UIADD3 UR15, UR8, 0x100, URZ ;  /* 0x00000100080f7890 */ /* 0x000fe2000fffe03f */
[----:B------:R-:W-:Y:S01]  /*5b10*/  SEL R7, RZ, 0x1, P1 ;  /* 0x00000001ff077807 */ /* 0x000fe20000800000 */
[----:B------:R-:W-:Y:S01]  /*5b20*/  UIADD3 UR22, UR8, 0x2100, URZ ;  /* 0x0000210008167890 */ /* 0x000fe2000fffe03f */
[----:B------:R-:W-:Y:S02]  /*5b30*/  SEL R3, R3, RZ, P1 ;  /* 0x000000ff03037207 */ /* 0x000fe40000800000 */
[----:B------:R-:W-:Y:S02]  /*5b40*/  LOP3.LUT R2, R2, R7, RZ, 0x3c, !PT ;  /* 0x0000000702027212 */ /* 0x000fe400078e3cff */
[----:B------:R-:W-:Y:S02]  /*5b50*/  UMOV UR8, UR15 ;  /* 0x0000000f00087c82 */ /* 0x000fe40008000000 */
[----:B------:R0:W-:Y:S02]  /*5b60*/  UTMALDG.3D [UR8], [UR16], desc[UR18] ;  /* 0x00001208100075b4 */ /* 0x0001e40008011000 */
[----:B0-----:R-:W-:Y:S01]  /*5b70*/  UMOV UR8, UR22 ;  /* 0x0000001600087c82 */ /* 0x001fe20008000000 */
[----:B------:R-:W-:-:S02]  /*5b80*/  UMOV UR11, UR23 ;  /* 0x00000017000b7c82 */ /* 0x000fc40008000000 */
[----:B------:R0:W-:Y:S02]  /*5b90*/  UTMALDG.3D [UR8], [UR28], desc[UR18] ;  /* 0x000012081c0075b4 */ /* 0x0001e40008011000 */
[----:B0-----:R-:W-:Y:S05]  /*5ba0*/  @P2 BRA `(.L_x_112) ;  /* 0xfffffffc004c2947 */ /* 0x001fea000383ffff */
.L_x_108:
[----:B------:R-:W-:Y:S05]  /*5bb0*/  BSYNC B1 ;  /* 0x0000000000017941 */ /* 0x000fea0003800000 */
.L_x_107:
[----:B------:R-:W-:Y:S01]  /*5bc0*/  LOP3.LUT P4, RZ, R12, 0xff, RZ, 0xc0, !PT ;  /* 0x000000ff0cff7812 */ /* 0x000fe2000788c0ff */
[----:B------:R-:W-:Y:S01]  /*5bd0*/  VIADD R11, R11, UR14 ;  /* 0x0000000e0b0b7c36 */ /* 0x000fe20008000000 */
[----:B------:R-:W-:Y:S01]  /*5be0*/  ULDC.64 UR8, c[0x0][0x650] ;  /* 0x0001940000087ab9 */ /* 0x000fe20000000a00 */
[----:B------:R-:W-:Y:S01]  /*5bf0*/  BSSY B1, `(.L_x_113) ;  /* 0x0000070000017945 */ /* 0x000fe20003800000 */
[----:B-1----:R-:W-:Y:S02]  /*5c00*/  PRMT R6, RZ, 0x7610, R6 ;  /* 0x00007610ff067816 */ /* 0x002fe40000000006 */
[C---:B------:R-:W-:Y:S02]  /*5c10*/  ISETP.GT.U32.AND P1, PT, R11.reuse, 0x1, PT ;  /* 0x000000010b00780c */ /* 0x040fe40003f24070 */
[----:B------:R-:W-:Y:S02]  /*5c20*/  SHF.R.U32.HI R2, RZ, 0x1, R11 ;  /* 0x00000001ff027819 */ /* 0x000fe4000001160b */
[----:B------:R-:W-:-:S02]  /*5c30*/  LOP3.LUT R11, R11, 0x1, RZ, 0xc0, !PT ;  /* 0x000000010b0b7812 */ /* 0x000fc400078ec0ff */
[----:B------:R-:W-:Y:S01]  /*5c40*/  LOP3.LUT R2, R2, 0x1, RZ, 0xc0, !PT ;  /* 0x0000000102027812 */ /* 0x000fe200078ec0ff */
[----:B------:R-:W0:Y:S01]  /*5c50*/  @P4 S2R R4, SR_CgaCtaId ;  /* 0x0000000000044919 */ /* 0x000e220000008800 */
[----:B------:R-:W-:Y:S02]  /*5c60*/  @P4 MOV R3, 0x400 ;  /* 0x0000040000034802 */ /* 0x000fe40000000f00 */
[----:B------:R-:W-:Y:S02]  /*5c70*/  ISETP.NE.U32.AND P2, PT, R2, 0x1, PT ;  /* 0x000000010200780c */ /* 0x000fe40003f45070 */
[----:B------:R-:W-:Y:S02]  /*5c80*/  PRMT R12, RZ, 0x7610, R12 ;  /* 0x00007610ff0c7816 */ /* 0x000fe4000000000c */
[----:B0-----:R-:W-:Y:S01]  /*5c90*/  @P4 LEA R3, R4, R3, 0x18 ;  /* 0x0000000304034211 */ /* 0x001fe200078ec0ff */
[----:B------:R-:W-:-:S03]  /*5ca0*/  IMAD.U32 R4, RZ, RZ, UR14 ;  /* 0x0000000eff047e24 */ /* 0x000fc6000f8e00ff */
[----:B------:R0:W-:Y:S01]  /*5cb0*/  @P4 SYNCS.ARRIVE.TRANS64.A1T0 RZ, [R3+URZ+0x58], RZ ;  /* 0x000058ff03ff49a7 */ /* 0x0001e2000810003f */
[----:B------:R-:W-:Y:S02]  /*5cc0*/  IADD3 R0, P4, R0, UR20, RZ ;  /* 0x0000001400007c10 */ /* 0x000fe4000ff9e0ff */
[----:B------:R-:W-:Y:S02]  /*5cd0*/  ISETP.LT.U32.AND P1, PT, R4, 0x2, P1 ;  /* 0x000000020400780c */ /* 0x000fe40000f21070 */
[----:B------:R-:W-:Y:S02]  /*5ce0*/  IADD3.X R5, R5, UR7, RZ, P4, !PT ;  /* 0x0000000705057c10 */ /* 0x000fe4000a7fe4ff */
[----:B------:R-:W-:Y:S02]  /*5cf0*/  ISETP.GE.U32.AND P4, PT, R0, UR8, PT ;  /* 0x0000000800007c0c */ /* 0x000fe4000bf86070 */
[----:B0-----:R-:W-:Y:S02]  /*5d00*/  SEL R3, RZ, 0x1, !P1 ;  /* 0x00000001ff037807 */ /* 0x001fe40004800000 */
[----:B------:R-:W-:-:S02]  /*5d10*/  ISETP.GE.U32.AND.EX P1, PT, R5, UR9, PT, P4 ;  /* 0x0000000905007c0c */ /* 0x000fc4000bf26140 */
[----:B------:R-:W-:Y:S01]  /*5d20*/  ISETP.GT.U32.AND P2, PT, R4, 0x1, !P2 ;  /* 0x000000010400780c */ /* 0x000fe20005744070 */
[----:B------:R-:W-:-:S03]  /*5d30*/  IMAD.MOV.U32 R4, RZ, RZ, -0x1 ;  /* 0xffffffffff047424 */ /* 0x000fc600078e00ff */
[----:B------:R-:W-:-:S04]  /*5d40*/  SEL R2, RZ, 0x1, !P2 ;  /* 0x00000001ff027807 */ /* 0x000fc80005000000 */
[----:B------:R-:W-:Y:S01]  /*5d50*/  LOP3.LUT R10, R2, R10, R3, 0x96, !PT ;  /* 0x0000000a020a7212 */ /* 0x000fe200078e9603 */
[----:B------:R-:W-:Y:S02]  /*5d60*/  IMAD.MOV.U32 R2, RZ, RZ, -0x1 ;  /* 0xffffffffff027424 */ /* 0x000fe400078e00ff */
[----:B------:R-:W-:Y:S01]  /*5d70*/  IMAD.MOV.U32 R3, RZ, RZ, -0x1 ;  /* 0xffffffffff037424 */ /* 0x000fe200078e00ff */
[----:B------:R-:W-:Y:S06]  /*5d80*/  @P1 BRA `(.L_x_114) ;  /* 0x0000000400581947 */ /* 0x000fec0003800000 */
[----:B------:R-:W0:Y:S01]  /*5d90*/  S2UR UR8, SR_CTAID.X ;  /* 0x00000000000879c3 */ /* 0x000e220000002500 */
[----:B------:R-:W-:Y:S01]  /*5da0*/  ULDC.64 UR10, c[0x0][0x628] ;  /* 0x00018a00000a7ab9 */ /* 0x000fe20000000a00 */
[----:B------:R-:W-:Y:S01]  /*5db0*/  ULDC UR9, c[0x0][0x150] ;  /* 0x0000540000097ab9 */ /* 0x000fe20000000800 */
[----:B------:R-:W-:Y:S01]  /*5dc0*/  ISETP.NE.U32.AND P1, PT, RZ, UR10, PT ;  /* 0x0000000aff007c0c */ /* 0x000fe2000bf25070 */
[----:B------:R-:W-:Y:S01]  /*5dd0*/  ULDC UR12, c[0x0][0x630] ;  /* 0x00018c00000c7ab9 */ /* 0x000fe20000000800 */
[----:B------:R-:W-:Y:S01]  /*5de0*/  ULDC UR16, c[0x0][0x154] ;  /* 0x0000550000107ab9 */ /* 0x000fe20000000800 */
[----:B------:R-:W-:Y:S01]  /*5df0*/  IMAD.MOV.U32 R2, RZ, RZ, R0 ;  /* 0x000000ffff027224 */ /* 0x000fe200078e0000 */
[----:B------:R-:W-:Y:S01]  /*5e00*/  ISETP.NE.AND.EX P1, PT, RZ, UR11, PT, P1 ;  /* 0x0000000bff007c0c */ /* 0x000fe2000bf25310 */
[----:B------:R-:W1:Y:S01]  /*5e10*/  S2UR UR15, SR_CTAID.Y ;  /* 0x00000000000f79c3 */ /* 0x000e620000002600 */
[----:B0-----:R-:W-:-:S05]  /*5e20*/  I2FP.F32.U32 R3, UR8 ;  /* 0x0000000800037c45 */ /* 0x001fca0008201000 */
[----:B------:R-:W-:Y:S01]  /*5e30*/  FMUL R4, R3, UR9 ;  /* 0x0000000903047c20 */ /* 0x000fe20008400000 */
[----:B------:R-:W-:-:S05]  /*5e40*/  IMAD.MOV.U32 R3, RZ, RZ, R5 ;  /* 0x000000ffff037224 */ /* 0x000fca00078e0005 */
[----:B------:R-:W-:Y:S05]  /*5e50*/  @!P1 BRA `(.L_x_115) ;  /* 0x0000000000289947 */ /* 0x000fea0003800000 */
[----:B------:R-:W-:Y:S02]  /*5e60*/  ULDC UR9, c[0x0][0x634] ;  /* 0x00018d0000097ab9 */ /* 0x000fe40000000800 */
[----:B------:R-:W-:-:S05]  /*5e70*/  IADD3 R9, P1, R0, UR9, RZ ;  /* 0x0000000900097c10 */ /* 0x000fca000ff3e0ff */
[----:B------:R-:W-:-:S04]  /*5e80*/  IMAD.X R13, RZ, RZ, R5, P1 ;  /* 0x000000ffff0d7224 */ /* 0x000fc800008e0605 */
[----:B------:R-:W-:-:S04]  /*5e90*/  IMAD.WIDE.U32 R6, R13, UR10, RZ ;  /* 0x0000000a0d067c25 */ /* 0x000fc8000f8e00ff */
[----:B------:R-:W-:-:S04]  /*5ea0*/  IMAD.WIDE.U32 R6, P1, R9, UR11, R6 ;  /* 0x0000000b09067c25 */ /* 0x000fc8000f820006 */
[----:B------:R-:W-:-:S04]  /*5eb0*/  IMAD.WIDE.U32 R8, R9, UR10, RZ ;  /* 0x0000000a09087c25 */ /* 0x000fc8000f8e00ff */
[----:B------:R-:W-:Y:S01]  /*5ec0*/  IMAD.X R3, RZ, RZ, RZ, P1 ;  /* 0x000000ffff037224 */ /* 0x000fe200008e06ff */
[----:B------:R-:W-:Y:S01]  /*5ed0*/  IADD3 RZ, P1, R9, R6, RZ ;  /* 0x0000000609ff7210 */ /* 0x000fe20007f3e0ff */
[----:B------:R-:W-:-:S04]  /*5ee0*/  IMAD.MOV.U32 R2, RZ, RZ, R7 ;  /* 0x000000ffff027224 */ /* 0x000fc800078e0007 */
[----:B------:R-:W-:-:S08]  /*5ef0*/  IMAD.WIDE.U32.X R2, R13, UR11, R2, P1 ;  /* 0x0000000b0d027c25 */ /* 0x000fd000088e0402 */
.L_x_115:
[--C-:B------:R-:W-:Y:S01]  /*5f00*/  SHF.R.U64 R13, R2, UR12, R3.reuse ;  /* 0x0000000c020d7c19 */ /* 0x100fe20008001203 */
[----:B------:R0:W2:Y:S01]  /*5f10*/  F2I.U32.TRUNC.NTZ R9, R4 ;  /* 0x0000000400097305 */ /* 0x0000a2000020f000 */
[----:B------:R-:W-:Y:S01]  /*5f20*/  SHF.R.U32.HI R2, RZ, UR12, R3 ;  /* 0x0000000cff027c19 */ /* 0x000fe20008011603 */
[----:B------:R-:W-:Y:S01]  /*5f30*/  ULDC.64 UR10, c[0x0][0x620] ;  /* 0x00018800000a7ab9 */ /* 0x000fe20000000a00 */
[----:B------:R-:W-:Y:S01]  /*5f40*/  IADD3 R7, P1, RZ, -R13, RZ ;  /* 0x8000000dff077210 */ /* 0x000fe20007f3e0ff */
[----:B------:R-:W3:Y:S01]  /*5f50*/  LDC R19, c[0x0][0x610] ;  /* 0x00018400ff137b82 */ /* 0x000ee20000000800 */
[----:B-1----:R-:W-:Y:S01]  /*5f60*/  I2FP.F32.U32 R6, UR15 ;  /* 0x0000000f00067c45 */ /* 0x002fe20008201000 */
[----:B------:R-:W-:Y:S01]  /*5f70*/  ULDC UR12, c[0x0][0x658] ;  /* 0x00019600000c7ab9 */ /* 0x000fe20000000800 */
[----:B------:R-:W-:Y:S01]  /*5f80*/  ULDC UR18, c[0x0][0x648] ;  /* 0x0001920000127ab9 */ /* 0x000fe20000000800 */
[----:B------:R-:W-:Y:S02]  /*5f90*/  IMAD.X R2, RZ, RZ, ~R2, P1 ;  /* 0x000000ffff027224 */ /* 0x000fe400008e0e02 */
[----:B------:R-:W-:Y:S01]  /*5fa0*/  FMUL R8, R6, UR16 ;  /* 0x0000001006087c20 */ /* 0x000fe20008400000 */
[----:B0-----:R-:W-:Y:S01]  /*5fb0*/  IMAD.MOV.U32 R4, RZ, RZ, R0 ;  /* 0x000000ffff047224 */ /* 0x001fe200078e0000 */
[----:B------:R-:W-:Y:S01]  /*5fc0*/  ULDC.64 UR16, c[0x0][0x640] ;  /* 0x0001900000107ab9 */ /* 0x000fe20000000a00 */
[----:B------:R-:W-:Y:S01]  /*5fd0*/  IMAD R6, R2, UR10, RZ ;  /* 0x0000000a02067c24 */ /* 0x000fe2000f8e02ff */
[----:B------:R-:W-:Y:S01]  /*5fe0*/  ISETP.NE.U32.AND P1, PT, RZ, UR16, PT ;  /* 0x00000010ff007c0c */ /* 0x000fe2000bf25070 */
[----:B------:R-:W-:Y:S01]  /*5ff0*/  IMAD.WIDE.U32 R2, R7, UR10, R4 ;  /* 0x0000000a07027c25 */ /* 0x000fe2000f8e0004 */
[----:B------:R-:W0:Y:S01]  /*6000*/  F2I.U32.TRUNC.NTZ R8, R8 ;  /* 0x0000000800087305 */ /* 0x000e22000020f000 */
[----:B--2---:R-:W-:Y:S01]  /*6010*/  R2UR UR9, R9 ;  /* 0x00000000090972ca */ /* 0x004fe200000e0000 */
[----:B------:R-:W-:Y:S01]  /*6020*/  ULDC UR10, c[0x0][0x618] ;  /* 0x00018600000a7ab9 */ /* 0x000fe20000000800 */
[----:B------:R-:W-:Y:S01]  /*6030*/  IMAD R7, R7, UR11, R6 ;  /* 0x0000000b07077c24 */ /* 0x000fe2000f8e0206 */
[----:B------:R-:W-:-:S03]  /*6040*/  ISETP.NE.AND.EX P1, PT, RZ, UR17, PT, P1 ;  /* 0x00000011ff007c0c */ /* 0x000fc6000bf25310 */
[----:B------:R-:W-:-:S05]  /*6050*/  IMAD.IADD R3, R3, 0x1, R7 ;  /* 0x0000000103037824 */ /* 0x000fca00078e0207 */
[--C-:B------:R-:W-:Y:S02]  /*6060*/  SHF.R.U64 R4, R2, UR10, R3.reuse ;  /* 0x0000000a02047c19 */ /* 0x100fe40008001203 */
[----:B------:R-:W-:Y:S01]  /*6070*/  SHF.R.U32.HI R3, RZ, UR10, R3 ;  /* 0x0000000aff037c19 */ /* 0x000fe20008011603 */
[----:B------:R-:W-:Y:S01]  /*6080*/  ULDC UR10, c[0x0][0x608] ;  /* 0x00018200000a7ab9 */ /* 0x000fe20000000800 */
[----:B0-----:R-:W-:Y:S02]  /*6090*/  R2UR UR11, R8 ;  /* 0x00000000080b72ca */ /* 0x001fe400000e0000 */
[--C-:B------:R-:W-:Y:S02]  /*60a0*/  SHF.R.U64 R14, R4, UR10, R3.reuse ;  /* 0x0000000a040e7c19 */ /* 0x100fe40008001203 */
[----:B------:R-:W-:Y:S01]  /*60b0*/  SHF.R.U32.HI R3, RZ, UR10, R3 ;  /* 0x0000000aff037c19 */ /* 0x000fe20008011603 */
[----:B------:R-:W-:-:S03]  /*60c0*/  UIADD3 UR10, -UR9, URZ, URZ ;  /* 0x0000003f090a7290 */ /* 0x000fc6000fffe13f */
[--C-:B------:R-:W-:Y:S01]  /*60d0*/  SHF.R.U64 R17, R14, UR12, R3.reuse ;  /* 0x0000000c0e117c19 */ /* 0x100fe20008001203 */
[----:B------:R-:W-:Y:S01]  /*60e0*/  ULDC UR9, c[0x0][0x144] ;  /* 0x0000510000097ab9 */ /* 0x000fe20000000800 */
[----:B------:R-:W-:-:S03]  /*60f0*/  SHF.R.U32.HI R3, RZ, UR12, R3 ;  /* 0x0000000cff037c19 */ /* 0x000fc60008011603 */
[----:B------:R-:W-:Y:S01]  /*6100*/  IMAD.MOV.U32 R2, RZ, RZ, R17 ;  /* 0x000000ffff027224 */ /* 0x000fe200078e0011 */
[----:B------:R-:W-:Y:S06]  /*6110*/  @!P1 BRA `(.L_x_116) ;  /* 0x0000000000289947 */ /* 0x000fec0003800000 */
        /* <DEDUP_REMOVED lines=10> */
.L_x_116:
[----:B------:R-:W-:Y:S01]  /*61c0*/  UIADD3 UR11, -UR11, URZ, URZ ;  /* 0x0000003f0b0b7290 */ /* 0x000fe2000fffe13f */
[----:B------:R-:W-:Y:S01]  /*61d0*/  SHF.R.U64 R3, R2, UR18, R3 ;  /* 0x0000001202037c19 */ /* 0x000fe20008001203 */
[----:B------:R-:W-:Y:S01]  /*61e0*/  UIMAD UR8, UR9, UR10, UR8 ;  /* 0x0000000a090872a4 */ /* 0x000fe2000f8e0208 */
[----:B------:R-:W-:Y:S02]  /*61f0*/  LOP3.LUT R2, R14, UR6, RZ, 0xc0, !PT ;  /* 0x000000060e027c12 */ /* 0x000fe4000f8ec0ff */
[----:B------:R-:W-:Y:S01]  /*6200*/  ULDC UR9, c[0x0][0x148] ;  /* 0x0000520000097ab9 */ /* 0x000fe20000000800 */
[----:B------:R-:W-:Y:S01]  /*6210*/  IMAD.MOV R6, RZ, RZ, -R3 ;  /* 0x000000ffff067224 */ /* 0x000fe200078e0a03 */
[----:B------:R-:W-:Y:S01]  /*6220*/  @UP2 UIMAD UR8, UR9, UR11, UR15 ;  /* 0x0000000b090822a4 */ /* 0x000fe2000f8e020f */
[----:B------:R-:W-:Y:S01]  /*6230*/  IMAD R2, R3, UR5, R2 ;  /* 0x0000000503027c24 */ /* 0x000fe2000f8e0202 */
[----:B------:R-:W-:Y:S01]  /*6240*/  LOP3.LUT R4, R4, UR4, RZ, 0xc0, !PT ;  /* 0x0000000404047c12 */ /* 0x000fe2000f8ec0ff */
[----:B------:R-:W-:Y:S01]  /*6250*/  ULDC UR9, c[0x0][0x638] ;  /* 0x00018e0000097ab9 */ /* 0x000fe20000000800 */
[----:B------:R-:W-:Y:S01]  /*6260*/  PLOP3.LUT P1, PT, PT, PT, UP2, 0x80, 0x0 ;  /* 0x000000000000781c */ /* 0x000fe20003f2f028 */
[----:B------:R-:W-:-:S02]  /*6270*/  IMAD R3, R6, UR9, R17 ;  /* 0x0000000906037c24 */ /* 0x000fc4000f8e0211 */
[----:B---3--:R-:W-:Y:S01]  /*6280*/  IMAD R2, R2, R19, UR8 ;  /* 0x0000000802027e24 */ /* 0x008fe2000f8e0213 */
[----:B------:R-:W-:Y:S01]  /*6290*/  ULDC UR8, c[0x0][0x600] ;  /* 0x0001800000087ab9 */ /* 0x000fe20000000800 */
[----:B------:R-:W-:Y:S02]  /*62a0*/  IMAD.MOV.U32 R6, RZ, RZ, 0x1 ;  /* 0x00000001ff067424 */ /* 0x000fe400078e00ff */
[----:B------:R-:W-:Y:S02]  /*62b0*/  IMAD R7, R3, UR8, R4 ;  /* 0x0000000803077c24 */ /* 0x000fe4000f8e0204 */
[----:B------:R-:W-:-:S03]  /*62c0*/  IMAD.MOV.U32 R4, RZ, RZ, R13 ;  /* 0x000000ffff047224 */ /* 0x000fc600078e000d */
[----:B------:R-:W-:Y:S02]  /*62d0*/  SEL R3, R7, R2, !P1 ;  /* 0x0000000207037207 */ /* 0x000fe40004800000 */
[----:B------:R-:W-:-:S07]  /*62e0*/  SEL R2, R2, R7, !P1 ;  /* 0x0000000702027207 */ /* 0x000fce0004800000 */
.L_x_114:
[----:B------:R-:W-:Y:S05]  /*62f0*/  BSYNC B1 ;  /* 0x0000000000017941 */ /* 0x000fea0003800000 */
.L_x_113:
[----:B------:R-:W-:-:S13]  /*6300*/  LOP3.LUT P1, RZ, R6, 0xff, RZ, 0xc0, !PT ;  /* 0x000000ff06ff7812 */ /* 0x000fda000782c0ff */
[----:B------:R-:W-:Y:S05]  /*6310*/  @P1 BRA `(.L_x_117) ;  /* 0xfffffff4003c1947 */ /* 0x000fea000383ffff */
[----:B------:R-:W-:Y:S05]  /*6320*/  BSYNC B0 ;  /* 0x0000000000007941 */ /* 0x000fea0003800000 */
.L_x_105:
[----:B------:R-:W-:-:S03]  /*6330*/  UMOV UR8, 0xffffffff ;  /* 0xffffffff00087882 */ /* 0x000fc60000000000 */
[----:B------:R-:W-:Y:S05]  /*6340*/  BRA.DIV UR8, `(.L_x_118) ;  /* 0x0000000608007947 */ /* 0x000fea000b800000 */
[----:B------:R-:W-:-:S13]  /*6350*/  ELECT P0, URZ, PT ;  /* 0x00000000003f782f */ /* 0x000fda0003800000 */
.L_x_132:
[----:B------:R-:W-:Y:S04]  /*6360*/  BSSY B0, `(.L_x_119) ;  /* 0x000001a000007945 */ /* 0x000fe80003800000 */
[----:B------:R-:W-:Y:S05]  /*6370*/  @!P0 BRA `(.L_x_120) ;  /* 0x0000000000608947 */ /* 0x000fea0003800000 */
[----:B------:R-:W-:-:S04]  /*6380*/  ULOP3.LUT UR8, UR13, 0x2, URZ, 0xfc, !UPT ;  /* 0x000000020d087892 */ /* 0x000fc8000f8efc3f */
[----:B------:R-:W-:-:S06]  /*6390*/  UISETP.NE.AND UP0, UPT, UR8, 0x3, UPT ;  /* 0x000000030800788c */ /* 0x000fcc000bf05270 */
[----:B------:R-:W-:-:S13]  /*63a0*/  PLOP3.LUT P0, PT, PT, PT, UP0, 0x80, 0x0 ;  /* 0x000000000000781c */ /* 0x000fda0003f0f008 */
[----:B------:R-:W-:Y:S05]  /*63b0*/  @!P0 BRA `(.L_x_121) ;  /* 0x0000000000048947 */ /* 0x000fea0003800000 */
[----:B------:R-:W-:Y:S01]  /*63c0*/  BPT.TRAP 0x1 ;  /* 0x000000040000795c */ /* 0x000fe20000300000 */
.L_x_121:
[----:B------:R-:W0:Y:S01]  /*63d0*/  S2R R3, SR_CgaCtaId ;  /* 0x0000000000037919 */ /* 0x000e220000008800 */
[----:B------:R-:W-:Y:S02]  /*63e0*/  MOV R0, 0x400 ;  /* 0x0000040000007802 */ /* 0x000fe40000000f00 */
[----:B------:R-:W-:Y:S02]  /*63f0*/  SHF.L.U32 R2, R10, 0x1f, RZ ;  /* 0x0000001f0a027819 */ /* 0x000fe400000006ff */
[----:B0-----:R-:W-:-:S05]  /*6400*/  LEA R0, R3, R0, 0x18 ;  /* 0x0000000003007211 */ /* 0x001fca00078ec0ff */
[----:B------:R-:W-:-:S04]  /*6410*/  VIADD R0, R0, 0x10 ;  /* 0x0000001000007836 */ /* 0x000fc80000000000 */
[C---:B------:R-:W-:Y:S02]  /*6420*/  IMAD R5, R11.reuse, 0x8, R0 ;  /* 0x000000080b057824 */ /* 0x040fe400078e0200 */
[----:B------:R-:W-:Y:S02]  /*6430*/  VIADD R11, R11, 0x1 ;  /* 0x000000010b0b7836 */ /* 0x000fe40000000000 */
[----:B------:R-:W0:Y:S03]  /*6440*/  SYNCS.PHASECHK.TRANS64.TRYWAIT P0, [R5+URZ], R2 ;  /* 0x00000002050075a7 */ /* 0x000e26000800017f */
[----:B------:R-:W-:-:S04]  /*6450*/  ISETP.NE.AND P1, PT, R11, 0x2, PT ;  /* 0x000000020b00780c */ /* 0x000fc80003f25270 */
[----:B------:R-:W-:Y:S02]  /*6460*/  SEL R3, RZ, 0x1, P1 ;  /* 0x00000001ff037807 */ /* 0x000fe40000800000 */
[----:B------:R-:W-:Y:S02]  /*6470*/  SEL R11, R11, RZ, P1 ;  /* 0x000000ff0b0b7207 */ /* 0x000fe40000800000 */
[----:B------:R-:W-:Y:S01]  /*6480*/  LOP3.LUT R3, R10, R3, RZ, 0x3c, !PT ;  /* 0x000000030a037212 */ /* 0x000fe200078e3cff */
[----:B0-----:R-:W-:Y:S06]  /*6490*/  @!P0 BRA `(.L_x_122) ;  /* 0x0000000000d08947 */ /* 0x001fec0003800000 */
.L_x_133:
[----:B------:R-:W-:Y:S01]  /*64a0*/  IMAD R11, R11, 0x8, R0 ;  /* 0x000000080b0b7824 */ /* 0x000fe200078e0200 */
[----:B------:R-:W-:-:S07]  /*64b0*/  SHF.L.U32 R0, R3, 0x1f, RZ ;  /* 0x0000001f03007819 */ /* 0x000fce00000006ff */
.L_x_123:
[----:B-1----:R1:W2:Y:S02]  /*64c0*/  SYNCS.PHASECHK.TRANS64.TRYWAIT P0, [R11+URZ], R0 ;  /* 0x000000000b0075a7 */ /* 0x0022a4000800017f */
[----:B--2---:R-:W-:Y:S05]  /*64d0*/  @!P0 NANOSLEEP.SYNCS 0x989680 ;  /* 0x009896800000895d */ /* 0x004fea0003900000 */
[----:B------:R-:W2:Y:S02]  /*64e0*/  @!P0 SYNCS.PHASECHK.TRANS64 P0, [R11+URZ], R0 ;  /* 0x000000000b0085a7 */ /* 0x000ea4000800007f */
[----:B--2---:R-:W-:Y:S05]  /*64f0*/  @!P0 BRA `(.L_x_123) ;  /* 0xfffffffc00f08947 */ /* 0x004fea000383ffff */
.L_x_120:
[----:B------:R-:W-:Y:S05]  /*6500*/  BSYNC B0 ;  /* 0x0000000000007941 */ /* 0x000fea0003800000 */
.L_x_119:
[----:B------:R-:W-:Y:S05]  /*6510*/  EXIT ;  /* 0x000000000000794d */ /* 0x000fea0003800000 */
.L_x_14:
[----:B0-----:R0:W2:Y:S02]  /*6520*/  SYNCS.PHASECHK.TRANS64.TRYWAIT P0, [R15+URZ+-0x8], R10 ;  /* 0xfffff80a0f0075a7 */ /* 0x0010a4000800017f */
[----:B--2---:R-:W-:Y:S05]  /*6530*/  @!P0 NANOSLEEP.SYNCS 0x989680 ;  /* 0x009896800000895d */ /* 0x004fea0003900000 */
[----:B------:R-:W2:Y:S02]  /*6540*/  @!P0 SYNCS.PHASECHK.TRANS64 P0, [R15+URZ+-0x8], R10 ;  /* 0xfffff80a0f0085a7 */ /* 0x000ea4000800007f */
[----:B--2---:R-:W-:Y:S05]  /*6550*/  @!P0 BRA `(.L_x_14) ;  /* 0xfffffffc00f08947 */ /* 0x004fea000383ffff */
[----:B------:R-:W-:Y:S05]  /*6560*/  BRA `(.L_x_124) ;  /* 0xffffffb000047947 */ /* 0x000fea000383ffff */
.L_x_19:
[----:B--2---:R-:W-:-:S04]  /*6570*/  IMAD.U32 R11, RZ, RZ, UR4 ;  /* 0x00000004ff0b7e24 */ /* 0x004fc8000f8e00ff */
[----:B------:R2:W3:Y:S03]  /*6580*/  SYNCS.PHASECHK.TRANS64.TRYWAIT P0, [R11+URZ], R10 ;  /* 0x0000000a0b0075a7 */ /* 0x0004e6000800017f */
[----:B---3--:R-:W-:Y:S05]  /*6590*/  @!P0 NANOSLEEP.SYNCS 0x989680 ;  /* 0x009896800000895d */ /* 0x008fea0003900000 */
[----:B------:R-:W3:Y:S02]  /*65a0*/  @!P0 SYNCS.PHASECHK.TRANS64 P0, [R11+URZ], R10 ;  /* 0x0000000a0b0085a7 */ /* 0x000ee4000800007f */
[----:B---3--:R-:W-:Y:S05]  /*65b0*/  @!P0 BRA `(.L_x_19) ;  /* 0xfffffffc00ec8947 */ /* 0x008fea000383ffff */
[----:B------:R-:W-:Y:S05]  /*65c0*/  BRA `(.L_x_18) ;  /* 0xffffffb000b07947 */ /* 0x000fea000383ffff */
.L_x_25:
[----:B--2---:R-:W-:-:S04]  /*65d0*/  IMAD.U32 R12, RZ, RZ, UR8 ;  /* 0x00000008ff0c7e24 */ /* 0x004fc8000f8e00ff */
[----:B------:R2:W3:Y:S03]  /*65e0*/  SYNCS.PHASECHK.TRANS64.TRYWAIT P0, [R12+URZ], R11 ;  /* 0x0000000b0c0075a7 */ /* 0x0004e6000800017f */
[----:B---3--:R-:W-:Y:S05]  /*65f0*/  @!P0 NANOSLEEP.SYNCS 0x989680 ;  /* 0x009896800000895d */ /* 0x008fea0003900000 */
[----:B------:R-:W3:Y:S02]  /*6600*/  @!P0 SYNCS.PHASECHK.TRANS64 P0, [R12+URZ], R11 ;  /* 0x0000000b0c0085a7 */ /* 0x000ee4000800007f */
[----:B---3--:R-:W-:Y:S05]  /*6610*/  @!P0 BRA `(.L_x_25) ;  /* 0xfffffffc00ec8947 */ /* 0x008fea000383ffff */
[----:B------:R-:W-:Y:S05]  /*6620*/  BRA `(.L_x_24) ;  /* 0xffffffb800087947 */ /* 0x000fea000383ffff */
.L_x_33:
[----:B0-----:R0:W2:Y:S02]  /*6630*/  SYNCS.PHASECHK.TRANS64.TRYWAIT P0, [R15+URZ+0x8], R10 ;  /* 0x0000080a0f0075a7 */ /* 0x0010a4000800017f */
[----:B--2---:R-:W-:Y:S05]  /*6640*/  @!P0 NANOSLEEP.SYNCS 0x989680 ;  /* 0x009896800000895d */ /* 0x004fea0003900000 */
[----:B------:R-:W2:Y:S02]  /*6650*/  @!P0 SYNCS.PHASECHK.TRANS64 P0, [R15+URZ+0x8], R10 ;  /* 0x0000080a0f0085a7 */ /* 0x000ea4000800007f */
[----:B--2---:R-:W-:Y:S05]  /*6660*/  @!P0 BRA `(.L_x_33) ;  /* 0xfffffffc00f08947 */ /* 0x004fea000383ffff */
[----:B------:R-:W-:Y:S05]  /*6670*/  BRA `(.L_x_125) ;  /* 0xffffffc0004c7947 */ /* 0x000fea000383ffff */
.L_x_106:
[----:B------:R-:W-:Y:S01]  /*6680*/  BSSY B1, `(.L_x_126) ;  /* 0x0000006000017945 */ /* 0x000fe20003800000 */
[----:B------:R-:W-:-:S07]  /*6690*/  IMAD.MOV.U32 R6, RZ, RZ, -0x1 ;  /* 0xffffffffff067424 */ /* 0x000fce00078e00ff */
[----:B------:R-:W-:Y:S05]  /*66a0*/  WARPSYNC.COLLECTIVE R6, `(.L_x_127) ;  /* 0x00000000060c7348 */ /* 0x000fea0003c00000 */
[----:B------:R-:W-:Y:S02]  /*66b0*/  ELECT P1, UR62, PT ;  /* 0x00000000003e782f */ /* 0x000fe40003820000 */
[----:B------:R-:W-:Y:S01]  /*66c0*/  MOV R6, UR62 ;  /* 0x0000003e00067c02 */ /* 0x000fe20008000f00 */
[----:B------:R-:W-:Y:S10]  /*66d0*/  ENDCOLLECTIVE ;  /* 0x000000000000791b */ /* 0x000ff40003800000 */
.L_x_127:
[----:B------:R-:W-:Y:S05]  /*66e0*/  BSYNC B1 ;  /* 0x0000000000017941 */ /* 0x000fea0003800000 */
.L_x_126:
[----:B------:R-:W-:Y:S05]  /*66f0*/  BRA `(.L_x_128) ;  /* 0xfffffff000507947 */ /* 0x000fea000383ffff */
.L_x_109:
[----:B-1----:R1:W2:Y:S02]  /*6700*/  SYNCS.PHASECHK.TRANS64.TRYWAIT P1, [R13+URZ+0x10], R6 ;  /* 0x000010060d0075a7 */ /* 0x0022a4000802017f */
[----:B--2---:R-:W-:Y:S05]  /*6710*/  @!P1 NANOSLEEP.SYNCS 0x989680 ;  /* 0x009896800000995d */ /* 0x004fea0003900000 */
[----:B------:R-:W2:Y:S02]  /*6720*/  @!P1 SYNCS.PHASECHK.TRANS64 P1, [R13+URZ+0x10], R6 ;  /* 0x000010060d0095a7 */ /* 0x000ea4000802007f */
[----:B--2---:R-:W-:Y:S05]  /*6730*/  @!P1 BRA `(.L_x_109) ;  /* 0xfffffffc00f09947 */ /* 0x004fea000383ffff */
[----:B------:R-:W-:Y:S05]  /*6740*/  BRA `(.L_x_129) ;  /* 0xfffffff000847947 */ /* 0x000fea000383ffff */
.L_x_118:
[----:B------:R-:W-:Y:S01]  /*6750*/  BSSY B0, `(.L_x_130) ;  /* 0x0000006000007945 */ /* 0x000fe20003800000 */
[----:B------:R-:W-:-:S07]  /*6760*/  IMAD.MOV.U32 R6, RZ, RZ, -0x1 ;  /* 0xffffffffff067424 */ /* 0x000fce00078e00ff */
[----:B------:R-:W-:Y:S05]  /*6770*/  WARPSYNC.COLLECTIVE R6, `(.L_x_131) ;  /* 0x00000000060c7348 */ /* 0x000fea0003c00000 */
[----:B------:R-:W-:Y:S02]  /*6780*/  ELECT P1, UR62, PT ;  /* 0x00000000003e782f */ /* 0x000fe40003820000 */
[----:B------:R-:W-:Y:S01]  /*6790*/  MOV R6, UR62 ;  /* 0x0000003e00067c02 */ /* 0x000fe20008000f00 */
[----:B------:R-:W-:Y:S10]  /*67a0*/  ENDCOLLECTIVE ;  /* 0x000000000000791b */ /* 0x000ff40003800000 */
.L_x_131:
[----:B------:R-:W-:Y:S05]  /*67b0*/  BSYNC B0 ;  /* 0x0000000000007941 */ /* 0x000fea0003800000 */
.L_x_130:
[----:B------:R-:W-:Y:S01]  /*67c0*/  PLOP3.LUT P0, PT, P1, PT, PT, 0x80, 0x0 ;  /* 0x000000000000781c */ /* 0x000fe20000f0f070 */
[----:B------:R-:W-:-:S12]  /*67d0*/  BRA `(.L_x_132) ;  /* 0xfffffff800e07947 */ /* 0x000fd8000383ffff */
.L_x_122:
[----:B0-----:R0:W1:Y:S02]  /*67e0*/  SYNCS.PHASECHK.TRANS64.TRYWAIT P0, [R5+URZ], R2 ;  /* 0x00000002050075a7 */ /* 0x001064000800017f */
[----:B-1----:R-:W-:Y:S05]  /*67f0*/  @!P0 NANOSLEEP.SYNCS 0x989680 ;  /* 0x009896800000895d */ /* 0x002fea0003900000 */
[----:B------:R-:W1:Y:S02]  /*6800*/  @!P0 SYNCS.PHASECHK.TRANS64 P0, [R5+URZ], R2 ;  /* 0x00000002050085a7 */ /* 0x000e64000800007f */
[----:B-1----:R-:W-:Y:S05]  /*6810*/  @!P0 BRA `(.L_x_122) ;  /* 0xfffffffc00f08947 */ /* 0x002fea000383ffff */
[----:B------:R-:W-:Y:S05]  /*6820*/  BRA `(.L_x_133) ;  /* 0xfffffffc001c7947 */ /* 0x000fea000383ffff */
.L_x_134:
[----:B------:R-:W-:-:S00]  /*6830*/  BRA `(.L_x_134) ;  /* 0xfffffffc00fc7947 */ /* 0x000fc0000383ffff */
[----:B------:R-:W-:-:S00]  /*6840*/  NOP ;  /* 0x0000000000007918 */ /* 0x000fc00000000000 */
        /* <DEDUP_REMOVED lines=11> */
.L_x_135:


//--------------------- .nv.shared._ZN7cutlass13device_kernelINS_4gemm6kernel13GemmUniversalIN4cute5tupleIJiiiiEEENS1_10collective13CollectiveMmaINS1_37MainloopSm90TmaGmmaWarpSpecializedFP8ILi2ENS5_IJNS4_1CILi1EEESB_SB_EEENS1_32KernelTmaWarpSpecializedPingpongEEENS5_IJNSA_ILi64EEESF_SF_EEENS_12float_e5m2_tENS5_IJlSB_lEEESH_SI_NS4_8TiledMMAINS4_8MMA_AtomIJNS4_4SM904GMMA30MMA_64x64x32_F32E5M2E5M2_SS_TNILNSM_7ScaleInE1ELSO_1EEEEEENS4_6LayoutISC_NS5_IJNSA_ILi0EEESS_SS_EEEEENS5_IJNS4_10UnderscoreESV_SV_EEEEENS4_13SM90_TMA_LOADENS4_14ComposedLayoutINS4_7SwizzleILi2ELi4ELi3EEENS4_18smem_ptr_flag_bitsILi8EEENSR_INS5_IJNSA_ILi8EEESF_EEENS5_IJSF_SB_EEEEEEEvNS4_8identityESY_S18_vS19_EENS_8epilogue10collective6detail29Sm90TmaWarpSpecializedAdapterINS1C_15DefaultEpilogueISH_SI_SI_NS1B_6thread17LinearCombinationISH_Li1EffLNS1G_9ScaleType4KindE0ELNS_15FloatRoundStyleE2ESH_EENS1_15EpilogueDefaultEEEEEvvEEEEvNT_6ParamsE --------------------------
	.section	.nv.shared._ZN7cutlass13device_kernelINS_4gemm6kernel13GemmUniversalIN4cute5tupleIJiiiiEEENS1_10collective13CollectiveMmaINS1_37MainloopSm90TmaGmmaWarpSpecializedFP8ILi2ENS5_IJNS4_1CILi1EEESB_SB_EEENS1_32KernelTmaWarpSpecializedPingpongEEENS5_IJNSA_ILi64EEESF_SF_EEENS_12float_e5m2_tENS5_IJlSB_lEEESH_SI_NS4_8TiledMMAINS4_8MMA_AtomIJNS4_4SM904GMMA30MMA_64x64x32_F32E5M2E5M2_SS_TNILNSM_7ScaleInE1ELSO_1EEEEEENS4_6LayoutISC_NS5_IJNSA_ILi0EEESS_SS_EEEEENS5_IJNS4_10UnderscoreESV_SV_EEEEENS4_13SM90_TMA_LOADENS4_14ComposedLayoutINS4_7SwizzleILi2ELi4ELi3EEENS4_18smem_ptr_flag_bitsILi8EEENSR_INS5_IJNSA_ILi8EEESF_EEENS5_IJSF_SB_EEEEEEEvNS4_8identityESY_S18_vS19_EENS_8epilogue10collective6detail29Sm90TmaWarpSpecializedAdapterINS1C_15DefaultEpilogueISH_SI_SI_NS1B_6thread17LinearCombinationISH_Li1EffLNS1G_9ScaleType4KindE0ELNS_15FloatRoundStyleE2ESH_EENS1_15EpilogueDefaultEEEEEvvEEEEvNT_6ParamsE,"aw",@nobits
	.sectionflags	@""
	.align	16
	.zero		1024


//--------------------- .nv.shared.reserved.0     --------------------------
	.section	.nv.shared.reserved.0,"aw",@nobits
	.weak		__nv_reservedSMEM_offset_0_alias
	.size		__nv_reservedSMEM_offset_0_alias, 0, 0
	.other		__nv_reservedSMEM_offset_0_alias,@"STO_CUDA_RESERVED_SHARED STV_DEFAULT"
__nv_reservedSMEM_offset_0_alias:
	.zero		0


//--------------------- .nv.global                --------------------------
	.section	.nv.global,"aw",@nobits
.nv.global:
	.type		_ZN40_INTERNAL_a122769b_4_k_cu_02d1d75f_290544cute1_E,@object
	.size		_ZN40_INTERNAL_a122769b_4_k_cu_02d1d75f_290544cute1_E,(_ZN40_INTERNAL_a122769b_4_k_cu_02d1d75f_290544cuda3std3__45__cpo6cbeginE - _ZN40_INTERNAL_a122769b_4_k_cu_02d1d75f_290544cute1_E)
_ZN40_INTERNAL_a122769b_4_k_cu_02d1d75f_290544cute1_E:
	.zero		1
	.type		_ZN40_INTERNAL_a122769b_4_k_cu_02d1d75f_290544cuda3std3__45__cpo6cbeginE,@object
	.size		_ZN40_INTERNAL_a122769b_4_k_cu_02d1d75f_290544cuda3std3__45__cpo6cbeginE,(_ZN40_INTERNAL_a122769b_4_k_cu_02d1d75f_290544cuda3std3__48in_placeE - _ZN40_INTERNAL_a122769b_4_k_cu_02d1d75f_290544cuda3std3__45__cpo6cbeginE)
_ZN40_INTERNAL_a122769b_4_k_cu_02d1d75f_290544cuda3std3__45__cpo6cbeginE:
	.zero		1
	.type		_ZN40_INTERNAL_a122769b_4_k_cu_02d1d75f_290544cuda3std3__48in_placeE,@object
	.size		_ZN40_INTERNAL_a122769b_4_k_cu_02d1d75f_290544cuda3std3__48in_placeE,(_ZN40_INTERNAL_a122769b_4_k_cu_02d1d75f_290544cuda3std6ranges3__45__cpo9iter_moveE - _ZN40_INTERNAL_a122769b_4_k_cu_02d1d75f_290544cuda3std3__48in_placeE)
_ZN40_INTERNAL_a122769b_4_k_cu_02d1d75f_290544cuda3std3__48in_placeE:
	.zero		1
	.type		_ZN40_INTERNAL_a122769b_4_k_cu_02d1d75f_290544cuda3std6ranges3__45__cpo9iter_moveE,@object
	.size		_ZN40_INTERNAL_a122769b_4_k_cu_02d1d75f_290544cuda3std6ranges3__45__cpo9iter_moveE,(_ZN40_INTERNAL_a122769b_4_k_cu_02d1d75f_290544cuda3std3__45__cpo5beginE - _ZN40_INTERNAL_a122769b_4_k_cu_02d1d75f_290544cuda3std6ranges3__45__cpo9iter_moveE)
_ZN40_INTERNAL_a122769b_4_k_cu_02d1d75f_290544cuda3std6ranges3__45__cpo9iter_moveE:
	.zero		1
	.type		_ZN40_INTERNAL_a122769b_4_k_cu_02d1d75f_290544cuda3std3__45__cpo5beginE,@object
	.size		_ZN40_INTERNAL_a122769b_4_k_cu_02d1d75f_290544cuda3std3__45__cpo5beginE,(_ZN40_INTERNAL_a122769b_4_k_cu_02d1d75f_290544cuda3std3__442_GLOBAL__N__a122769b_4_k_cu_02d1d75f_290546ignoreE - _ZN40_INTERNAL_a122769b_4_k_cu_02d1d75f_290544cuda3std3__45__cpo5beginE)
_ZN40_INTERNAL_a122769b_4_k_cu_02d1d75f_290544cuda3std3__45__cpo5beginE:
	.zero		1
	.type		_ZN40_INTERNAL_a122769b_4_k_cu_02d1d75f_290544cuda3std3__442_GLOBAL__N__a122769b_4_k_cu_02d1d75f_290546ignoreE,@object
	.size		_ZN40_INTERNAL_a122769b_4_k_cu_02d1d75f_290544cuda3std3__442_GLOBAL__N__a122769b_4_k_cu_02d1d75f_290546ignoreE,(_ZN40_INTERNAL_a122769b_4_k_cu_02d1d75f_290544cute7productE - _ZN40_INTERNAL_a122769b_4_k_cu_02d1d75f_290544cuda3std3__442_GLOBAL__N__a122769b_4_k_cu_02d1d75f_290546ignoreE)
_ZN40_INTERNAL_a122769b_4_k_cu_02d1d75f_290544cuda3std3__442_GLOBAL__N__a122769b_4_k_cu_02d1d75f_290546ignoreE:
	.zero		1
	.type		_ZN40_INTERNAL_a122769b_4_k_cu_02d1d75f_290544cute7productE,@object
	.size		_ZN40_INTERNAL_a122769b_4_k_cu_02d1d75f_290544cute7productE,(_ZN40_INTERNAL_a122769b_4_k_cu_02d1d75f_290544cuda3std3__45__cpo3endE - _ZN40_INTERNAL_a122769b_4_k_cu_02d1d75f_290544cute7productE)
_ZN40_INTERNAL_a122769b_4_k_cu_02d1d75f_290544cute7productE:
	.zero		1
	.type		_ZN40_INTERNAL_a122769b_4_k_cu_02d1d75f_290544cuda3std3__45__cpo3endE,@object
	.size		_ZN40_INTERNAL_a122769b_4_k_cu_02d1d75f_290544cuda3std3__45__cpo3endE,(_ZN40_INTERNAL_a122769b_4_k_cu_02d1d75f_290544cuda3std3__419piecewise_constructE - _ZN40_INTERNAL_a122769b_4_k_cu_02d1d75f_290544cuda3std3__45__cpo3endE)
_ZN40_INTERNAL_a122769b_4_k_cu_02d1d75f_290544cuda3std3__45__cpo3endE:
	.zero		1
	.type		_ZN40_INTERNAL_a122769b_4_k_cu_02d1d75f_290544cuda3std3__419piecewise_constructE,@object
	.size		_ZN40_INTERNAL_a122769b_4_k_cu_02d1d75f_290544cuda3std3__419piecewise_constructE,(_ZN40_INTERNAL_a122769b_4_k_cu_02d1d75f_290544cuda3std3__45__cpo4cendE - _ZN40_INTERNAL_a122769b_4_k_cu_02d1d75f_290544cuda3std3__419piecewise_constructE)
_ZN40_INTERNAL_a122769b_4_k_cu_02d1d75f_290544cuda3std3__419piecewise_constructE:
	.zero		1
	.type		_ZN40_INTERNAL_a122769b_4_k_cu_02d1d75f_290544cuda3std3__45__cpo4cendE,@object
	.size		_ZN40_INTERNAL_a122769b_4_k_cu_02d1d75f_290544cuda3std3__45__cpo4cendE,(_ZN40_INTERNAL_a122769b_4_k_cu_02d1d75f_290544cuda3std6ranges3__45__cpo4swapE - _ZN40_INTERNAL_a122769b_4_k_cu_02d1d75f_290544cuda3std3__45__cpo4cendE)
_ZN40_INTERNAL_a122769b_4_k_cu_02d1d75f_290544cuda3std3__45__cpo4cendE:
	.zero		1
	.type		_ZN40_INTERNAL_a122769b_4_k_cu_02d1d75f_290544cuda3std6ranges3__45__cpo4swapE,@object
	.size		_ZN40_INTERNAL_a122769b_4_k_cu_02d1d75f_290544cuda3std6ranges3__45__cpo4swapE,(.L_7 - _ZN40_INTERNAL_a122769b_4_k_cu_02d1d75f_290544cuda3std6ranges3__45__cpo4swapE)
_ZN40_INTERNAL_a122769b_4_k_cu_02d1d75f_290544cuda3std6ranges3__45__cpo4swapE:
	.zero		1
.L_7:


//--------------------- .nv.constant0._ZN7cutlass13device_kernelINS_4gemm6kernel13GemmUniversalIN4cute5tupleIJiiiiEEENS1_10collective13CollectiveMmaINS1_37MainloopSm90TmaGmmaWarpSpecializedFP8ILi2ENS5_IJNS4_1CILi1EEESB_SB_EEENS1_32KernelTmaWarpSpecializedPingpongEEENS5_IJNSA_ILi64EEESF_SF_EEENS_12float_e5m2_tENS5_IJlSB_lEEESH_SI_NS4_8TiledMMAINS4_8MMA_AtomIJNS4_4SM904GMMA30MMA_64x64x32_F32E5M2E5M2_SS_TNILNSM_7ScaleInE1ELSO_1EEEEEENS4_6LayoutISC_NS5_IJNSA_ILi0EEESS_SS_EEEEENS5_IJNS4_10UnderscoreESV_SV_EEEEENS4_13SM90_TMA_LOADENS4_14ComposedLayoutINS4_7SwizzleILi2ELi4ELi3EEENS4_18smem_ptr_flag_bitsILi8EEENSR_INS5_IJNSA_ILi8EEESF_EEENS5_IJSF_SB_EEEEEEEvNS4_8identityESY_S18_vS19_EENS_8epilogue10collective6detail29Sm90TmaWarpSpecializedAdapterINS1C_15DefaultEpilogueISH_SI_SI_NS1B_6thread17LinearCombinationISH_Li1EffLNS1G_9ScaleType4KindE0ELNS_15FloatRoundStyleE2ESH_EENS1_15EpilogueDefaultEEEEEvvEEEEvNT_6ParamsE --------------------------
	.section	.nv.constant0._ZN7cutlass13device_kernelINS_4gemm6kernel13GemmUniversalIN4cute5tupleIJiiiiEEENS1_10collective13CollectiveMmaINS1_37MainloopSm90TmaGmmaWarpSpecializedFP8ILi2ENS5_IJNS4_1CILi1EEESB_SB_EEENS1_32KernelTmaWarpSpecializedPingpongEEENS5_IJNSA_ILi64EEESF_SF_EEENS_12float_e5m2_tENS5_IJlSB_lEEESH_SI_NS4_8TiledMMAINS4_8MMA_AtomIJNS4_4SM904GMMA30MMA_64x64x32_F32E5M2E5M2_SS_TNILNSM_7ScaleInE1ELSO_1EEEEEENS4_6LayoutISC_NS5_IJNSA_ILi0EEESS_SS_EEEEENS5_IJNS4_10UnderscoreESV_SV_EEEEENS4_13SM90_TMA_LOADENS4_14ComposedLayoutINS4_7SwizzleILi2ELi4ELi3EEENS4_18smem_ptr_flag_bitsILi8EEENSR_INS5_IJNSA_ILi8EEESF_EEENS5_IJSF_SB_EEEEEEEvNS4_8identityESY_S18_vS19_EENS_8epilogue10collective6detail29Sm90TmaWarpSpecializedAdapterINS1C_15DefaultEpilogueISH_SI_SI_NS1B_6thread17LinearCombinationISH_Li1EffLNS1G_9ScaleType4KindE0ELNS_15FloatRoundStyleE2ESH_EENS1_15EpilogueDefaultEEEEEvvEEEEvNT_6ParamsE,"a",@progbits
	.sectionflags	@""
	.align	4
.nv.constant0._ZN7cutlass13device_kernelINS_4gemm6kernel13GemmUniversalIN4cute5tupleIJiiiiEEENS1_10collective13CollectiveMmaINS1_37MainloopSm90TmaGmmaWarpSpecializedFP8ILi2ENS5_IJNS4_1CILi1EEESB_SB_EEENS1_32KernelTmaWarpSpecializedPingpongEEENS5_IJNSA_ILi64EEESF_SF_EEENS_12float_e5m2_tENS5_IJlSB_lEEESH_SI_NS4_8TiledMMAINS4_8MMA_AtomIJNS4_4SM904GMMA30MMA_64x64x32_F32E5M2E5M2_SS_TNILNSM_7ScaleInE1ELSO_1EEEEEENS4_6LayoutISC_NS5_IJNSA_ILi0EEESS_SS_EEEEENS5_IJNS4_10UnderscoreESV_SV_EEEEENS4_13SM90_TMA_LOADENS4_14ComposedLayoutINS4_7SwizzleILi2ELi4ELi3EEENS4_18smem_ptr_flag_bitsILi8EEENSR_INS5_IJNSA_ILi8EEESF_EEENS5_IJSF_SB_EEEEEEEvNS4_8identityESY_S18_vS19_EENS_8epilogue10collective6detail29Sm90TmaWarpSpecializedAdapterINS1C_15DefaultEpilogueISH_SI_SI_NS1B_6thread17LinearCombinationISH_Li1EffLNS1G_9ScaleType4KindE0ELNS_15FloatRoundStyleE2ESH_EENS1_15EpilogueDefaultEEEEEvvEEEEvNT_6ParamsE:
	.zero		1664


//--------------------- SYMBOLS --------------------------

	.type		.nv.reservedSmem.offset0,@object
	.size		.nv.reservedSmem.offset0,0x4
